//
// Generated by NVIDIA NVVM Compiler
//
// Compiler Build ID: CL-36424714
// Cuda compilation tools, release 13.0, V13.0.88
// Based on NVVM 20.0.0
//

.version 9.0
.target sm_100
.address_size 64

	// .globl	_Z14computeBKernelPdS_S_iidddd

.visible .entry _Z14computeBKernelPdS_S_iidddd(
	.param .u64 .ptr .align 1 _Z14computeBKernelPdS_S_iidddd_param_0,
	.param .u64 .ptr .align 1 _Z14computeBKernelPdS_S_iidddd_param_1,
	.param .u64 .ptr .align 1 _Z14computeBKernelPdS_S_iidddd_param_2,
	.param .u32 _Z14computeBKernelPdS_S_iidddd_param_3,
	.param .u32 _Z14computeBKernelPdS_S_iidddd_param_4,
	.param .f64 _Z14computeBKernelPdS_S_iidddd_param_5,
	.param .f64 _Z14computeBKernelPdS_S_iidddd_param_6,
	.param .f64 _Z14computeBKernelPdS_S_iidddd_param_7,
	.param .f64 _Z14computeBKernelPdS_S_iidddd_param_8
)
{
	.reg .pred 	%p<8>;
	.reg .b32 	%r<24>;
	.reg .b64 	%rd<20>;
	.reg .b64 	%fd<35>;

	ld.param.u64 	%rd2, [_Z14computeBKernelPdS_S_iidddd_param_1];
	ld.param.u32 	%r4, [_Z14computeBKernelPdS_S_iidddd_param_3];
	ld.param.u32 	%r5, [_Z14computeBKernelPdS_S_iidddd_param_4];
	ld.param.f64 	%fd1, [_Z14computeBKernelPdS_S_iidddd_param_5];
	ld.param.f64 	%fd4, [_Z14computeBKernelPdS_S_iidddd_param_8];
	mov.u32 	%r7, %ctaid.x;
	mov.u32 	%r8, %ntid.x;
	mov.u32 	%r9, %tid.x;
	mad.lo.s32 	%r10, %r7, %r8, %r9;
	mov.u32 	%r11, %ctaid.y;
	mov.u32 	%r12, %ntid.y;
	mov.u32 	%r13, %tid.y;
	mad.lo.s32 	%r14, %r11, %r12, %r13;
	setp.lt.s32 	%p1, %r10, 1;
	add.s32 	%r15, %r4, -1;
	setp.ge.s32 	%p2, %r10, %r15;
	or.pred  	%p3, %p1, %p2;
	setp.eq.s32 	%p4, %r14, 0;
	or.pred  	%p5, %p4, %p3;
	add.s32 	%r16, %r5, -1;
	setp.ge.s32 	%p6, %r14, %r16;
	or.pred  	%p7, %p5, %p6;
	@%p7 bra 	$L__BB0_2;
	ld.param.f64 	%fd34, [_Z14computeBKernelPdS_S_iidddd_param_7];
	ld.param.f64 	%fd33, [_Z14computeBKernelPdS_S_iidddd_param_6];
	ld.param.u64 	%rd19, [_Z14computeBKernelPdS_S_iidddd_param_2];
	ld.param.u64 	%rd18, [_Z14computeBKernelPdS_S_iidddd_param_0];
	cvta.to.global.u64 	%rd4, %rd18;
	cvta.to.global.u64 	%rd5, %rd2;
	cvta.to.global.u64 	%rd6, %rd19;
	mul.lo.s32 	%r17, %r4, %r14;
	add.s32 	%r18, %r17, %r10;
	mul.wide.s32 	%rd7, %r18, 8;
	add.s64 	%rd8, %rd4, %rd7;
	ld.global.f64 	%fd5, [%rd8+8];
	ld.global.f64 	%fd6, [%rd8+-8];
	sub.f64 	%fd7, %fd5, %fd6;
	add.f64 	%fd8, %fd1, %fd1;
	div.rn.f64 	%fd9, %fd7, %fd8;
	add.s32 	%r19, %r17, %r4;
	add.s32 	%r20, %r18, %r4;
	mul.wide.s32 	%rd9, %r20, 8;
	add.s64 	%rd10, %rd5, %rd9;
	ld.global.f64 	%fd10, [%rd10];
	shl.b32 	%r21, %r4, 1;
	sub.s32 	%r22, %r19, %r21;
	add.s32 	%r23, %r22, %r10;
	mul.wide.s32 	%rd11, %r23, 8;
	add.s64 	%rd12, %rd5, %rd11;
	ld.global.f64 	%fd11, [%rd12];
	sub.f64 	%fd12, %fd10, %fd11;
	add.f64 	%fd13, %fd33, %fd33;
	div.rn.f64 	%fd14, %fd12, %fd13;
	mul.wide.s32 	%rd13, %r4, 8;
	add.s64 	%rd14, %rd8, %rd13;
	ld.global.f64 	%fd15, [%rd14];
	add.s64 	%rd15, %rd4, %rd11;
	ld.global.f64 	%fd16, [%rd15];
	sub.f64 	%fd17, %fd15, %fd16;
	div.rn.f64 	%fd18, %fd17, %fd13;
	add.s64 	%rd16, %rd12, %rd13;
	ld.global.f64 	%fd19, [%rd16+8];
	ld.global.f64 	%fd20, [%rd16+-8];
	sub.f64 	%fd21, %fd19, %fd20;
	div.rn.f64 	%fd22, %fd21, %fd8;
	add.f64 	%fd23, %fd9, %fd14;
	div.rn.f64 	%fd24, %fd23, %fd34;
	mul.f64 	%fd25, %fd9, %fd9;
	add.f64 	%fd26, %fd18, %fd18;
	mul.f64 	%fd27, %fd26, %fd22;
	mul.f64 	%fd28, %fd14, %fd14;
	sub.f64 	%fd29, %fd24, %fd25;
	sub.f64 	%fd30, %fd29, %fd27;
	sub.f64 	%fd31, %fd30, %fd28;
	mul.f64 	%fd32, %fd4, %fd31;
	add.s64 	%rd17, %rd6, %rd7;
	st.global.f64 	[%rd17], %fd32;
$L__BB0_2:
	bar.sync 	0;
	ret;

}
	// .globl	_Z23pressureIterationKernelPdS_S_iidd
.visible .entry _Z23pressureIterationKernelPdS_S_iidd(
	.param .u64 .ptr .align 1 _Z23pressureIterationKernelPdS_S_iidd_param_0,
	.param .u64 .ptr .align 1 _Z23pressureIterationKernelPdS_S_iidd_param_1,
	.param .u64 .ptr .align 1 _Z23pressureIterationKernelPdS_S_iidd_param_2,
	.param .u32 _Z23pressureIterationKernelPdS_S_iidd_param_3,
	.param .u32 _Z23pressureIterationKernelPdS_S_iidd_param_4,
	.param .f64 _Z23pressureIterationKernelPdS_S_iidd_param_5,
	.param .f64 _Z23pressureIterationKernelPdS_S_iidd_param_6
)
{
	.reg .pred 	%p<11>;
	.reg .b32 	%r<22>;
	.reg .b64 	%rd<18>;
	.reg .b64 	%fd<23>;

	ld.param.u64 	%rd4, [_Z23pressureIterationKernelPdS_S_iidd_param_0];
	ld.param.u64 	%rd5, [_Z23pressureIterationKernelPdS_S_iidd_param_1];
	ld.param.u64 	%rd3, [_Z23pressureIterationKernelPdS_S_iidd_param_2];
	ld.param.u32 	%r3, [_Z23pressureIterationKernelPdS_S_iidd_param_3];
	ld.param.u32 	%r5, [_Z23pressureIterationKernelPdS_S_iidd_param_4];
	ld.param.f64 	%fd1, [_Z23pressureIterationKernelPdS_S_iidd_param_5];
	ld.param.f64 	%fd2, [_Z23pressureIterationKernelPdS_S_iidd_param_6];
	cvta.to.global.u64 	%rd1, %rd5;
	cvta.to.global.u64 	%rd2, %rd4;
	mov.u32 	%r6, %ctaid.x;
	mov.u32 	%r7, %ntid.x;
	mov.u32 	%r8, %tid.x;
	mad.lo.s32 	%r1, %r6, %r7, %r8;
	mov.u32 	%r9, %ctaid.y;
	mov.u32 	%r10, %ntid.y;
	mov.u32 	%r11, %tid.y;
	mad.lo.s32 	%r12, %r9, %r10, %r11;
	setp.ge.s32 	%p1, %r1, %r3;
	setp.ge.s32 	%p2, %r12, %r5;
	or.pred  	%p3, %p1, %p2;
	@%p3 bra 	$L__BB1_2;
	mad.lo.s32 	%r13, %r3, %r12, %r1;
	mul.wide.s32 	%rd6, %r13, 8;
	add.s64 	%rd7, %rd2, %rd6;
	ld.global.f64 	%fd3, [%rd7];
	add.s64 	%rd8, %rd1, %rd6;
	st.global.f64 	[%rd8], %fd3;
$L__BB1_2:
	bar.sync 	0;
	setp.lt.s32 	%p4, %r1, 1;
	setp.eq.s32 	%p5, %r12, 0;
	or.pred  	%p6, %p4, %p5;
	add.s32 	%r14, %r3, -1;
	setp.ge.s32 	%p7, %r1, %r14;
	or.pred  	%p8, %p6, %p7;
	add.s32 	%r15, %r5, -1;
	setp.ge.s32 	%p9, %r12, %r15;
	or.pred  	%p10, %p8, %p9;
	@%p10 bra 	$L__BB1_4;
	mul.f64 	%fd4, %fd2, %fd2;
	mul.lo.s32 	%r16, %r3, %r12;
	add.s32 	%r17, %r16, %r1;
	mul.wide.s32 	%rd9, %r17, 8;
	add.s64 	%rd10, %rd1, %rd9;
	ld.global.f64 	%fd5, [%rd10+8];
	ld.global.f64 	%fd6, [%rd10+-8];
	add.f64 	%fd7, %fd5, %fd6;
	mul.f64 	%fd8, %fd1, %fd1;
	add.s32 	%r18, %r16, %r3;
	mul.wide.s32 	%rd11, %r3, 8;
	add.s64 	%rd12, %rd10, %rd11;
	ld.global.f64 	%fd9, [%rd12];
	shl.b32 	%r19, %r3, 1;
	sub.s32 	%r20, %r18, %r19;
	add.s32 	%r21, %r20, %r1;
	mul.wide.s32 	%rd13, %r21, 8;
	add.s64 	%rd14, %rd1, %rd13;
	ld.global.f64 	%fd10, [%rd14];
	add.f64 	%fd11, %fd9, %fd10;
	mul.f64 	%fd12, %fd8, %fd11;
	add.f64 	%fd13, %fd8, %fd4;
	add.f64 	%fd14, %fd13, %fd13;
	cvta.to.global.u64 	%rd15, %rd3;
	add.s64 	%rd16, %rd15, %rd9;
	ld.global.f64 	%fd15, [%rd16];
	mul.f64 	%fd16, %fd1, %fd15;
	mul.f64 	%fd17, %fd1, %fd16;
	mul.f64 	%fd18, %fd2, %fd17;
	mul.f64 	%fd19, %fd2, %fd18;
	fma.rn.f64 	%fd20, %fd4, %fd7, %fd12;
	sub.f64 	%fd21, %fd20, %fd19;
	div.rn.f64 	%fd22, %fd21, %fd14;
	add.s64 	%rd17, %rd2, %rd9;
	st.global.f64 	[%rd17], %fd22;
$L__BB1_4:
	ret;

}
	// .globl	_Z22pressureBoundaryKernelPdii
.visible .entry _Z22pressureBoundaryKernelPdii(
	.param .u64 .ptr .align 1 _Z22pressureBoundaryKernelPdii_param_0,
	.param .u32 _Z22pressureBoundaryKernelPdii_param_1,
	.param .u32 _Z22pressureBoundaryKernelPdii_param_2
)
{
	.reg .pred 	%p<13>;
	.reg .b32 	%r<17>;
	.reg .b64 	%rd<14>;
	.reg .b64 	%fd<4>;

	ld.param.u64 	%rd2, [_Z22pressureBoundaryKernelPdii_param_0];
	ld.param.u32 	%r3, [_Z22pressureBoundaryKernelPdii_param_1];
	ld.param.u32 	%r4, [_Z22pressureBoundaryKernelPdii_param_2];
	cvta.to.global.u64 	%rd1, %rd2;
	mov.u32 	%r5, %ctaid.x;
	mov.u32 	%r6, %ntid.x;
	mov.u32 	%r7, %tid.x;
	mad.lo.s32 	%r1, %r5, %r6, %r7;
	mov.u32 	%r8, %ctaid.y;
	mov.u32 	%r9, %ntid.y;
	mov.u32 	%r10, %tid.y;
	mad.lo.s32 	%r2, %r8, %r9, %r10;
	setp.ge.s32 	%p1, %r2, %r4;
	setp.ne.s32 	%p2, %r1, 0;
	or.pred  	%p3, %p2, %p1;
	@%p3 bra 	$L__BB2_2;
	mul.lo.s32 	%r11, %r3, %r2;
	mul.wide.s32 	%rd3, %r11, 8;
	add.s64 	%rd4, %rd1, %rd3;
	ld.global.f64 	%fd1, [%rd4+8];
	st.global.f64 	[%rd4], %fd1;
$L__BB2_2:
	setp.ge.s32 	%p4, %r2, %r4;
	add.s32 	%r12, %r3, -1;
	setp.ne.s32 	%p5, %r1, %r12;
	or.pred  	%p6, %p4, %p5;
	@%p6 bra 	$L__BB2_4;
	mad.lo.s32 	%r13, %r3, %r2, %r3;
	mul.wide.s32 	%rd5, %r13, 8;
	add.s64 	%rd6, %rd1, %rd5;
	ld.global.f64 	%fd2, [%rd6+-16];
	st.global.f64 	[%rd6+-8], %fd2;
$L__BB2_4:
	setp.ge.s32 	%p7, %r1, %r3;
	setp.ne.s32 	%p8, %r2, 0;
	or.pred  	%p9, %p8, %p7;
	@%p9 bra 	$L__BB2_6;
	add.s32 	%r14, %r3, %r1;
	mul.wide.s32 	%rd7, %r14, 8;
	add.s64 	%rd8, %rd1, %rd7;
	ld.global.f64 	%fd3, [%rd8];
	mul.wide.s32 	%rd9, %r1, 8;
	add.s64 	%rd10, %rd1, %rd9;
	st.global.f64 	[%rd10], %fd3;
$L__BB2_6:
	setp.ge.s32 	%p10, %r1, %r3;
	add.s32 	%r15, %r4, -1;
	setp.ne.s32 	%p11, %r2, %r15;
	or.pred  	%p12, %p10, %p11;
	@%p12 bra 	$L__BB2_8;
	mad.lo.s32 	%r16, %r3, %r2, %r1;
	mul.wide.s32 	%rd11, %r16, 8;
	add.s64 	%rd12, %rd1, %rd11;
	mov.b64 	%rd13, 0;
	st.global.u64 	[%rd12], %rd13;
$L__BB2_8:
	ret;

}
	// .globl	_Z14velocityKernelPdS_S_S_S_iiddddd
.visible .entry _Z14velocityKernelPdS_S_S_S_iiddddd(
	.param .u64 .ptr .align 1 _Z14velocityKernelPdS_S_S_S_iiddddd_param_0,
	.param .u64 .ptr .align 1 _Z14velocityKernelPdS_S_S_S_iiddddd_param_1,
	.param .u64 .ptr .align 1 _Z14velocityKernelPdS_S_S_S_iiddddd_param_2,
	.param .u64 .ptr .align 1 _Z14velocityKernelPdS_S_S_S_iiddddd_param_3,
	.param .u64 .ptr .align 1 _Z14velocityKernelPdS_S_S_S_iiddddd_param_4,
	.param .u32 _Z14velocityKernelPdS_S_S_S_iiddddd_param_5,
	.param .u32 _Z14velocityKernelPdS_S_S_S_iiddddd_param_6,
	.param .f64 _Z14velocityKernelPdS_S_S_S_iiddddd_param_7,
	.param .f64 _Z14velocityKernelPdS_S_S_S_iiddddd_param_8,
	.param .f64 _Z14velocityKernelPdS_S_S_S_iiddddd_param_9,
	.param .f64 _Z14velocityKernelPdS_S_S_S_iiddddd_param_10,
	.param .f64 _Z14velocityKernelPdS_S_S_S_iiddddd_param_11
)
{
	.reg .pred 	%p<11>;
	.reg .b32 	%r<20>;
	.reg .b64 	%rd<31>;
	.reg .b64 	%fd<73>;

	ld.param.u64 	%rd6, [_Z14velocityKernelPdS_S_S_S_iiddddd_param_0];
	ld.param.u64 	%rd7, [_Z14velocityKernelPdS_S_S_S_iiddddd_param_1];
	ld.param.u64 	%rd8, [_Z14velocityKernelPdS_S_S_S_iiddddd_param_2];
	ld.param.u64 	%rd9, [_Z14velocityKernelPdS_S_S_S_iiddddd_param_3];
	ld.param.u32 	%r3, [_Z14velocityKernelPdS_S_S_S_iiddddd_param_5];
	ld.param.u32 	%r5, [_Z14velocityKernelPdS_S_S_S_iiddddd_param_6];
	ld.param.f64 	%fd2, [_Z14velocityKernelPdS_S_S_S_iiddddd_param_8];
	ld.param.f64 	%fd3, [_Z14velocityKernelPdS_S_S_S_iiddddd_param_9];
	cvta.to.global.u64 	%rd1, %rd9;
	cvta.to.global.u64 	%rd2, %rd7;
	cvta.to.global.u64 	%rd3, %rd8;
	cvta.to.global.u64 	%rd4, %rd6;
	mov.u32 	%r6, %ctaid.x;
	mov.u32 	%r7, %ntid.x;
	mov.u32 	%r8, %tid.x;
	mad.lo.s32 	%r1, %r6, %r7, %r8;
	mov.u32 	%r9, %ctaid.y;
	mov.u32 	%r10, %ntid.y;
	mov.u32 	%r11, %tid.y;
	mad.lo.s32 	%r12, %r9, %r10, %r11;
	setp.ge.s32 	%p1, %r1, %r3;
	setp.ge.s32 	%p2, %r12, %r5;
	or.pred  	%p3, %p1, %p2;
	@%p3 bra 	$L__BB3_2;
	mad.lo.s32 	%r13, %r3, %r12, %r1;
	mul.wide.s32 	%rd10, %r13, 8;
	add.s64 	%rd11, %rd4, %rd10;
	ld.global.f64 	%fd6, [%rd11];
	add.s64 	%rd12, %rd3, %rd10;
	st.global.f64 	[%rd12], %fd6;
	add.s64 	%rd13, %rd2, %rd10;
	ld.global.f64 	%fd7, [%rd13];
	add.s64 	%rd14, %rd1, %rd10;
	st.global.f64 	[%rd14], %fd7;
$L__BB3_2:
	bar.sync 	0;
	setp.lt.s32 	%p4, %r1, 1;
	setp.eq.s32 	%p5, %r12, 0;
	or.pred  	%p6, %p4, %p5;
	add.s32 	%r14, %r3, -1;
	setp.ge.s32 	%p7, %r1, %r14;
	or.pred  	%p8, %p6, %p7;
	add.s32 	%r15, %r5, -1;
	setp.ge.s32 	%p9, %r12, %r15;
	or.pred  	%p10, %p8, %p9;
	@%p10 bra 	$L__BB3_4;
	ld.param.f64 	%fd72, [_Z14velocityKernelPdS_S_S_S_iiddddd_param_11];
	ld.param.f64 	%fd71, [_Z14velocityKernelPdS_S_S_S_iiddddd_param_10];
	ld.param.f64 	%fd70, [_Z14velocityKernelPdS_S_S_S_iiddddd_param_7];
	ld.param.u64 	%rd30, [_Z14velocityKernelPdS_S_S_S_iiddddd_param_4];
	cvta.to.global.u64 	%rd15, %rd30;
	mul.lo.s32 	%r16, %r3, %r12;
	add.s32 	%r17, %r16, %r1;
	mul.wide.s32 	%rd16, %r17, 8;
	add.s64 	%rd17, %rd3, %rd16;
	ld.global.f64 	%fd8, [%rd17];
	mul.f64 	%fd9, %fd3, %fd8;
	div.rn.f64 	%fd10, %fd9, %fd70;
	ld.global.f64 	%fd11, [%rd17+-8];
	sub.f64 	%fd12, %fd8, %fd11;
	mul.f64 	%fd13, %fd10, %fd12;
	sub.f64 	%fd14, %fd8, %fd13;
	div.rn.f64 	%fd15, %fd9, %fd2;
	sub.s32 	%r18, %r16, %r3;
	add.s32 	%r19, %r18, %r1;
	mul.wide.s32 	%rd18, %r19, 8;
	add.s64 	%rd19, %rd3, %rd18;
	ld.global.f64 	%fd16, [%rd19];
	sub.f64 	%fd17, %fd8, %fd16;
	mul.f64 	%fd18, %fd15, %fd17;
	sub.f64 	%fd19, %fd14, %fd18;
	add.f64 	%fd20, %fd71, %fd71;
	mul.f64 	%fd21, %fd70, %fd20;
	div.rn.f64 	%fd22, %fd3, %fd21;
	add.s64 	%rd20, %rd15, %rd16;
	ld.global.f64 	%fd23, [%rd20+8];
	ld.global.f64 	%fd24, [%rd20+-8];
	sub.f64 	%fd25, %fd23, %fd24;
	mul.f64 	%fd26, %fd22, %fd25;
	sub.f64 	%fd27, %fd19, %fd26;
	mul.f64 	%fd28, %fd3, %fd72;
	mul.f64 	%fd29, %fd70, %fd70;
	div.rn.f64 	%fd30, %fd28, %fd29;
	ld.global.f64 	%fd31, [%rd17+8];
	add.f64 	%fd32, %fd8, %fd8;
	sub.f64 	%fd33, %fd31, %fd32;
	add.f64 	%fd34, %fd11, %fd33;
	fma.rn.f64 	%fd35, %fd30, %fd34, %fd27;
	mul.f64 	%fd36, %fd2, %fd2;
	div.rn.f64 	%fd37, %fd28, %fd36;
	mul.wide.s32 	%rd21, %r3, 8;
	add.s64 	%rd22, %rd17, %rd21;
	ld.global.f64 	%fd38, [%rd22];
	sub.f64 	%fd39, %fd38, %fd32;
	add.f64 	%fd40, %fd16, %fd39;
	fma.rn.f64 	%fd41, %fd37, %fd40, %fd35;
	add.s64 	%rd23, %rd4, %rd16;
	st.global.f64 	[%rd23], %fd41;
	add.s64 	%rd24, %rd1, %rd16;
	ld.global.f64 	%fd42, [%rd24];
	mul.f64 	%fd43, %fd3, %fd42;
	div.rn.f64 	%fd44, %fd43, %fd70;
	ld.global.f64 	%fd45, [%rd24+-8];
	sub.f64 	%fd46, %fd42, %fd45;
	mul.f64 	%fd47, %fd44, %fd46;
	sub.f64 	%fd48, %fd42, %fd47;
	div.rn.f64 	%fd49, %fd43, %fd2;
	add.s64 	%rd25, %rd1, %rd18;
	ld.global.f64 	%fd50, [%rd25];
	sub.f64 	%fd51, %fd42, %fd50;
	mul.f64 	%fd52, %fd49, %fd51;
	sub.f64 	%fd53, %fd48, %fd52;
	mul.f64 	%fd54, %fd2, %fd20;
	div.rn.f64 	%fd55, %fd3, %fd54;
	add.s64 	%rd26, %rd20, %rd21;
	ld.global.f64 	%fd56, [%rd26];
	add.s64 	%rd27, %rd15, %rd18;
	ld.global.f64 	%fd57, [%rd27];
	sub.f64 	%fd58, %fd56, %fd57;
	mul.f64 	%fd59, %fd55, %fd58;
	sub.f64 	%fd60, %fd53, %fd59;
	ld.global.f64 	%fd61, [%rd24+8];
	add.f64 	%fd62, %fd42, %fd42;
	sub.f64 	%fd63, %fd61, %fd62;
	add.f64 	%fd64, %fd45, %fd63;
	fma.rn.f64 	%fd65, %fd30, %fd64, %fd60;
	add.s64 	%rd28, %rd24, %rd21;
	ld.global.f64 	%fd66, [%rd28];
	sub.f64 	%fd67, %fd66, %fd62;
	add.f64 	%fd68, %fd50, %fd67;
	fma.rn.f64 	%fd69, %fd37, %fd68, %fd65;
	add.s64 	%rd29, %rd2, %rd16;
	st.global.f64 	[%rd29], %fd69;
$L__BB3_4:
	ret;

}
	// .globl	_Z22velocityBoundaryKernelPdS_ii
.visible .entry _Z22velocityBoundaryKernelPdS_ii(
	.param .u64 .ptr .align 1 _Z22velocityBoundaryKernelPdS_ii_param_0,
	.param .u64 .ptr .align 1 _Z22velocityBoundaryKernelPdS_ii_param_1,
	.param .u32 _Z22velocityBoundaryKernelPdS_ii_param_2,
	.param .u32 _Z22velocityBoundaryKernelPdS_ii_param_3
)
{
	.reg .pred 	%p<11>;
	.reg .b32 	%r<15>;
	.reg .b64 	%rd<18>;

	ld.param.u64 	%rd3, [_Z22velocityBoundaryKernelPdS_ii_param_0];
	ld.param.u64 	%rd4, [_Z22velocityBoundaryKernelPdS_ii_param_1];
	ld.param.u32 	%r3, [_Z22velocityBoundaryKernelPdS_ii_param_2];
	ld.param.u32 	%r4, [_Z22velocityBoundaryKernelPdS_ii_param_3];
	cvta.to.global.u64 	%rd1, %rd4;
	cvta.to.global.u64 	%rd2, %rd3;
	mov.u32 	%r5, %ctaid.x;
	mov.u32 	%r6, %ntid.x;
	mov.u32 	%r7, %tid.x;
	mad.lo.s32 	%r1, %r5, %r6, %r7;
	mov.u32 	%r8, %ctaid.y;
	mov.u32 	%r9, %ntid.y;
	mov.u32 	%r10, %tid.y;
	mad.lo.s32 	%r2, %r8, %r9, %r10;
	setp.ge.s32 	%p1, %r2, %r4;
	@%p1 bra 	$L__BB4_3;
	setp.ne.s32 	%p2, %r1, 0;
	add.s32 	%r11, %r3, -1;
	setp.ne.s32 	%p3, %r1, %r11;
	and.pred  	%p4, %p2, %p3;
	@%p4 bra 	$L__BB4_3;
	mad.lo.s32 	%r12, %r3, %r2, %r1;
	mul.wide.s32 	%rd5, %r12, 8;
	add.s64 	%rd6, %rd2, %rd5;
	mov.b64 	%rd7, 0;
	st.global.u64 	[%rd6], %rd7;
	add.s64 	%rd8, %rd1, %rd5;
	st.global.u64 	[%rd8], %rd7;
$L__BB4_3:
	setp.ge.s32 	%p5, %r1, %r3;
	setp.ne.s32 	%p6, %r2, 0;
	or.pred  	%p7, %p6, %p5;
	@%p7 bra 	$L__BB4_5;
	mul.wide.s32 	%rd9, %r1, 8;
	add.s64 	%rd10, %rd2, %rd9;
	mov.b64 	%rd11, 0;
	st.global.u64 	[%rd10], %rd11;
	add.s64 	%rd12, %rd1, %rd9;
	st.global.u64 	[%rd12], %rd11;
$L__BB4_5:
	setp.ge.s32 	%p8, %r1, %r3;
	add.s32 	%r13, %r4, -1;
	setp.ne.s32 	%p9, %r2, %r13;
	or.pred  	%p10, %p8, %p9;
	@%p10 bra 	$L__BB4_7;
	mad.lo.s32 	%r14, %r3, %r2, %r1;
	mul.wide.s32 	%rd13, %r14, 8;
	add.s64 	%rd14, %rd2, %rd13;
	mov.b64 	%rd15, 4607182418800017408;
	st.global.u64 	[%rd14], %rd15;
	add.s64 	%rd16, %rd1, %rd13;
	mov.b64 	%rd17, 0;
	st.global.u64 	[%rd16], %rd17;
$L__BB4_7:
	ret;

}


// ===== COMPILED SASS (sm_100) =====

	.target	sm_100

	.elftype	@"ET_EXEC"


//--------------------- .note.nv.tkinfo           --------------------------
	.section	.note.nv.tkinfo,"",@"SHT_NOTE"
	.sectionflags	@"SHF_NOTE_NV_TKINFO"
	.tkinfo
        /*0018*/ 	.word	0x00000002
        /*0030*/ 	.string	""
        /*0030*/ 	.string	"ptxas"
        /*0030*/ 	.string	"Cuda compilation tools, release 13.0, V13.0.88"
        /*0030*/ 	.string	"Build cuda_13.0.r13.0/compiler.36424714_0"
        /*0030*/ 	.string	"-arch sm_100 -m 64 "



//--------------------- .note.nv.cuinfo           --------------------------
	.section	.note.nv.cuinfo,"",@"SHT_NOTE"
	.sectionflags	@"SHF_NOTE_NV_CUINFO"
        /*0018*/ 	.short	0x0002
        /*001a*/ 	.short	0x0064
        /*001c*/ 	.short	0x0082
	.zero		2


//--------------------- .nv.info                  --------------------------
	.section	.nv.info,"",@"SHT_CUDA_INFO"
	.align	4


	//----- nvinfo : EIATTR_REGCOUNT
	.align		4
        /*0000*/ 	.byte	0x04, 0x2f
        /*0002*/ 	.short	(.L_1 - .L_0)
	.align		4
.L_0:
        /*0004*/ 	.word	index@(_Z14computeBKernelPdS_S_iidddd)
        /*0008*/ 	.word	0x00000028


	//----- nvinfo : EIATTR_FRAME_SIZE
	.align		4
.L_1:
        /*000c*/ 	.byte	0x04, 0x11
        /*000e*/ 	.short	(.L_3 - .L_2)
	.align		4
.L_2:
        /*0010*/ 	.word	index@($__internal_2_$__cuda_sm20_div_rn_f64_full)
        /*0014*/ 	.word	0x00000000


	//----- nvinfo : EIATTR_FRAME_SIZE
	.align		4
.L_3:
        /*0018*/ 	.byte	0x04, 0x11
        /*001a*/ 	.short	(.L_5 - .L_4)
	.align		4
.L_4:
        /*001c*/ 	.word	index@(_Z14computeBKernelPdS_S_iidddd)
        /*0020*/ 	.word	0x00000000


	//----- nvinfo : EIATTR_REGCOUNT
	.align		4
.L_5:
        /*0024*/ 	.byte	0x04, 0x2f
        /*0026*/ 	.short	(.L_7 - .L_6)
	.align		4
.L_6:
        /*0028*/ 	.word	index@(_Z23pressureIterationKernelPdS_S_iidd)
        /*002c*/ 	.word	0x0000001e


	//----- nvinfo : EIATTR_FRAME_SIZE
	.align		4
.L_7:
        /*0030*/ 	.byte	0x04, 0x11
        /*0032*/ 	.short	(.L_9 - .L_8)
	.align		4
.L_8:
        /*0034*/ 	.word	index@($__internal_1_$__cuda_sm20_div_rn_f64_full)
        /*0038*/ 	.word	0x00000000


	//----- nvinfo : EIATTR_FRAME_SIZE
	.align		4
.L_9:
        /*003c*/ 	.byte	0x04, 0x11
        /*003e*/ 	.short	(.L_11 - .L_10)
	.align		4
.L_10:
        /*0040*/ 	.word	index@(_Z23pressureIterationKernelPdS_S_iidd)
        /*0044*/ 	.word	0x00000000


	//----- nvinfo : EIATTR_REGCOUNT
	.align		4
.L_11:
        /*0048*/ 	.byte	0x04, 0x2f
        /*004a*/ 	.short	(.L_13 - .L_12)
	.align		4
.L_12:
        /*004c*/ 	.word	index@(_Z22pressureBoundaryKernelPdii)
        /*0050*/ 	.word	0x00000012


	//----- nvinfo : EIATTR_FRAME_SIZE
	.align		4
.L_13:
        /*0054*/ 	.byte	0x04, 0x11
        /*0056*/ 	.short	(.L_15 - .L_14)
	.align		4
.L_14:
        /*0058*/ 	.word	index@(_Z22pressureBoundaryKernelPdii)
        /*005c*/ 	.word	0x00000000


	//----- nvinfo : EIATTR_REGCOUNT
	.align		4
.L_15:
        /*0060*/ 	.byte	0x04, 0x2f
        /*0062*/ 	.short	(.L_17 - .L_16)
	.align		4
.L_16:
        /*0064*/ 	.word	index@(_Z14velocityKernelPdS_S_S_S_iiddddd)
        /*0068*/ 	.word	0x0000002c


	//----- nvinfo : EIATTR_FRAME_SIZE
	.align		4
.L_17:
        /*006c*/ 	.byte	0x04, 0x11
        /*006e*/ 	.short	(.L_19 - .L_18)
	.align		4
.L_18:
        /*0070*/ 	.word	index@($__internal_0_$__cuda_sm20_div_rn_f64_full)
        /*0074*/ 	.word	0x00000000


	//----- nvinfo : EIATTR_FRAME_SIZE
	.align		4
.L_19:
        /*0078*/ 	.byte	0x04, 0x11
        /*007a*/ 	.short	(.L_21 - .L_20)
	.align		4
.L_20:
        /*007c*/ 	.word	index@(_Z14velocityKernelPdS_S_S_S_iiddddd)
        /*0080*/ 	.word	0x00000000


	//----- nvinfo : EIATTR_REGCOUNT
	.align		4
.L_21:
        /*0084*/ 	.byte	0x04, 0x2f
        /*0086*/ 	.short	(.L_23 - .L_22)
	.align		4
.L_22:
        /*0088*/ 	.word	index@(_Z22velocityBoundaryKernelPdS_ii)
        /*008c*/ 	.word	0x00000010


	//----- nvinfo : EIATTR_FRAME_SIZE
	.align		4
.L_23:
        /*0090*/ 	.byte	0x04, 0x11
        /*0092*/ 	.short	(.L_25 - .L_24)
	.align		4
.L_24:
        /*0094*/ 	.word	index@(_Z22velocityBoundaryKernelPdS_ii)
        /*0098*/ 	.word	0x00000000


	//----- nvinfo : EIATTR_MIN_STACK_SIZE
	.align		4
.L_25:
        /*009c*/ 	.byte	0x04, 0x12
        /*009e*/ 	.short	(.L_27 - .L_26)
	.align		4
.L_26:
        /*00a0*/ 	.word	index@(_Z22velocityBoundaryKernelPdS_ii)
        /*00a4*/ 	.word	0x00000000


	//----- nvinfo : EIATTR_MIN_STACK_SIZE
	.align		4
.L_27:
        /*00a8*/ 	.byte	0x04, 0x12
        /*00aa*/ 	.short	(.L_29 - .L_28)
	.align		4
.L_28:
        /*00ac*/ 	.word	index@(_Z14velocityKernelPdS_S_S_S_iiddddd)
        /*00b0*/ 	.word	0x00000000


	//----- nvinfo : EIATTR_MIN_STACK_SIZE
	.align		4
.L_29:
        /*00b4*/ 	.byte	0x04, 0x12
        /*00b6*/ 	.short	(.L_31 - .L_30)
	.align		4
.L_30:
        /*00b8*/ 	.word	index@(_Z22pressureBoundaryKernelPdii)
        /*00bc*/ 	.word	0x00000000


	//----- nvinfo : EIATTR_MIN_STACK_SIZE
	.align		4
.L_31:
        /*00c0*/ 	.byte	0x04, 0x12
        /*00c2*/ 	.short	(.L_33 - .L_32)
	.align		4
.L_32:
        /*00c4*/ 	.word	index@(_Z23pressureIterationKernelPdS_S_iidd)
        /*00c8*/ 	.word	0x00000000


	//----- nvinfo : EIATTR_MIN_STACK_SIZE
	.align		4
.L_33:
        /*00cc*/ 	.byte	0x04, 0x12
        /*00ce*/ 	.short	(.L_35 - .L_34)
	.align		4
.L_34:
        /*00d0*/ 	.word	index@(_Z14computeBKernelPdS_S_iidddd)
        /*00d4*/ 	.word	0x00000000
.L_35:


//--------------------- .nv.compat                --------------------------
	.section	.nv.compat,"",@"SHT_CUDA_COMPAT_INFO"
	.align	4
        /*0000*/ 	.byte	0x02, 0x09, 0x00, 0x00, 0x02, 0x02, 0x01, 0x00, 0x02, 0x05, 0x05, 0x00, 0x03, 0x07, 0x01, 0x01
        /*0010*/ 	.byte	0x02, 0x03, 0x00, 0x00, 0x02, 0x06, 0x01, 0x00, 0x04, 0x0b, 0x08, 0x00, 0x01, 0x00, 0x00, 0x00
        /*0020*/ 	.byte	0x00, 0x00, 0x00, 0x00


//--------------------- .nv.info._Z22velocityBoundaryKernelPdS_ii --------------------------
	.section	.nv.info._Z22velocityBoundaryKernelPdS_ii,"",@"SHT_CUDA_INFO"
	.sectionflags	@""
	.align	4


	//----- nvinfo : EIATTR_CUDA_API_VERSION
	.align		4
        /*0000*/ 	.byte	0x04, 0x37
        /*0002*/ 	.short	(.L_37 - .L_36)
.L_36:
        /*0004*/ 	.word	0x00000082


	//----- nvinfo : EIATTR_KPARAM_INFO
	.align		4
.L_37:
        /*0008*/ 	.byte	0x04, 0x17
        /*000a*/ 	.short	(.L_39 - .L_38)
.L_38:
        /*000c*/ 	.word	0x00000000
        /*0010*/ 	.short	0x0003
        /*0012*/ 	.short	0x0014
        /*0014*/ 	.byte	0x00, 0xf0, 0x11, 0x00


	//----- nvinfo : EIATTR_KPARAM_INFO
	.align		4
.L_39:
        /*0018*/ 	.byte	0x04, 0x17
        /*001a*/ 	.short	(.L_41 - .L_40)
.L_40:
        /*001c*/ 	.word	0x00000000
        /*0020*/ 	.short	0x0002
        /*0022*/ 	.short	0x0010
        /*0024*/ 	.byte	0x00, 0xf0, 0x11, 0x00


	//----- nvinfo : EIATTR_KPARAM_INFO
	.align		4
.L_41:
        /*0028*/ 	.byte	0x04, 0x17
        /*002a*/ 	.short	(.L_43 - .L_42)
.L_42:
        /*002c*/ 	.word	0x00000000
        /*0030*/ 	.short	0x0001
        /*0032*/ 	.short	0x0008
        /*0034*/ 	.byte	0x00, 0xf5, 0x21, 0x00


	//----- nvinfo : EIATTR_KPARAM_INFO
	.align		4
.L_43:
        /*0038*/ 	.byte	0x04, 0x17
        /*003a*/ 	.short	(.L_45 - .L_44)
.L_44:
        /*003c*/ 	.word	0x00000000
        /*0040*/ 	.short	0x0000
        /*0042*/ 	.short	0x0000
        /*0044*/ 	.byte	0x00, 0xf5, 0x21, 0x00


	//----- nvinfo : EIATTR_SPARSE_MMA_MASK
	.align		4
.L_45:
        /*0048*/ 	.byte	0x03, 0x50
        /*004a*/ 	.short	0x0000


	//----- nvinfo : EIATTR_MAXREG_COUNT
	.align		4
        /*004c*/ 	.byte	0x03, 0x1b
        /*004e*/ 	.short	0x00ff


	//----- nvinfo : EIATTR_MERCURY_ISA_VERSION
	.align		4
        /*0050*/ 	.byte	0x03, 0x5f
        /*0052*/ 	.short	0x0101


	//----- nvinfo : EIATTR_VRC_CTA_INIT_COUNT
	.align		4
        /*0054*/ 	.byte	0x02, 0x4a
	.zero		1
	.zero		1


	//----- nvinfo : EIATTR_EXIT_INSTR_OFFSETS
	.align		4
        /*0058*/ 	.byte	0x04, 0x1c
        /*005a*/ 	.short	(.L_47 - .L_46)


	//   ....[0]....
.L_46:
        /*005c*/ 	.word	0x00000210


	//   ....[1]....
        /*0060*/ 	.word	0x000002b0


	//----- nvinfo : EIATTR_CBANK_PARAM_SIZE
	.align		4
.L_47:
        /*0064*/ 	.byte	0x03, 0x19
        /*0066*/ 	.short	0x0018


	//----- nvinfo : EIATTR_PARAM_CBANK
	.align		4
        /*0068*/ 	.byte	0x04, 0x0a
        /*006a*/ 	.short	(.L_49 - .L_48)
	.align		4
.L_48:
        /*006c*/ 	.word	index@(.nv.constant0._Z22velocityBoundaryKernelPdS_ii)
        /*0070*/ 	.short	0x0380
        /*0072*/ 	.short	0x0018


	//----- nvinfo : EIATTR_SW_WAR
	.align		4
.L_49:
        /*0074*/ 	.byte	0x04, 0x36
        /*0076*/ 	.short	(.L_51 - .L_50)
.L_50:
        /*0078*/ 	.word	0x00000008
.L_51:


//--------------------- .nv.info._Z14velocityKernelPdS_S_S_S_iiddddd --------------------------
	.section	.nv.info._Z14velocityKernelPdS_S_S_S_iiddddd,"",@"SHT_CUDA_INFO"
	.sectionflags	@""
	.align	4


	//----- nvinfo : EIATTR_CUDA_API_VERSION
	.align		4
        /*0000*/ 	.byte	0x04, 0x37
        /*0002*/ 	.short	(.L_53 - .L_52)
.L_52:
        /*0004*/ 	.word	0x00000082


	//----- nvinfo : EIATTR_KPARAM_INFO
	.align		4
.L_53:
        /*0008*/ 	.byte	0x04, 0x17
        /*000a*/ 	.short	(.L_55 - .L_54)
.L_54:
        /*000c*/ 	.word	0x00000000
        /*0010*/ 	.short	0x000b
        /*0012*/ 	.short	0x0050
        /*0014*/ 	.byte	0x00, 0xf0, 0x21, 0x00


	//----- nvinfo : EIATTR_KPARAM_INFO
	.align		4
.L_55:
        /*0018*/ 	.byte	0x04, 0x17
        /*001a*/ 	.short	(.L_57 - .L_56)
.L_56:
        /*001c*/ 	.word	0x00000000
        /*0020*/ 	.short	0x000a
        /*0022*/ 	.short	0x0048
        /*0024*/ 	.byte	0x00, 0xf0, 0x21, 0x00


	//----- nvinfo : EIATTR_KPARAM_INFO
	.align		4
.L_57:
        /*0028*/ 	.byte	0x04, 0x17
        /*002a*/ 	.short	(.L_59 - .L_58)
.L_58:
        /*002c*/ 	.word	0x00000000
        /*0030*/ 	.short	0x0009
        /*0032*/ 	.short	0x0040
        /*0034*/ 	.byte	0x00, 0xf0, 0x21, 0x00


	//----- nvinfo : EIATTR_KPARAM_INFO
	.align		4
.L_59:
        /*0038*/ 	.byte	0x04, 0x17
        /*003a*/ 	.short	(.L_61 - .L_60)
.L_60:
        /*003c*/ 	.word	0x00000000
        /*0040*/ 	.short	0x0008
        /*0042*/ 	.short	0x0038
        /*0044*/ 	.byte	0x00, 0xf0, 0x21, 0x00


	//----- nvinfo : EIATTR_KPARAM_INFO
	.align		4
.L_61:
        /*0048*/ 	.byte	0x04, 0x17
        /*004a*/ 	.short	(.L_63 - .L_62)
.L_62:
        /*004c*/ 	.word	0x00000000
        /*0050*/ 	.short	0x0007
        /*0052*/ 	.short	0x0030
        /*0054*/ 	.byte	0x00, 0xf0, 0x21, 0x00


	//----- nvinfo : EIATTR_KPARAM_INFO
	.align		4
.L_63:
        /*0058*/ 	.byte	0x04, 0x17
        /*005a*/ 	.short	(.L_65 - .L_64)
.L_64:
        /*005c*/ 	.word	0x00000000
        /*0060*/ 	.short	0x0006
        /*0062*/ 	.short	0x002c
        /*0064*/ 	.byte	0x00, 0xf0, 0x11, 0x00


	//----- nvinfo : EIATTR_KPARAM_INFO
	.align		4
.L_65:
        /*0068*/ 	.byte	0x04, 0x17
        /*006a*/ 	.short	(.L_67 - .L_66)
.L_66:
        /*006c*/ 	.word	0x00000000
        /*0070*/ 	.short	0x0005
        /*0072*/ 	.short	0x0028
        /*0074*/ 	.byte	0x00, 0xf0, 0x11, 0x00


	//----- nvinfo : EIATTR_KPARAM_INFO
	.align		4
.L_67:
        /*0078*/ 	.byte	0x04, 0x17
        /*007a*/ 	.short	(.L_69 - .L_68)
.L_68:
        /*007c*/ 	.word	0x00000000
        /*0080*/ 	.short	0x0004
        /*0082*/ 	.short	0x0020
        /*0084*/ 	.byte	0x00, 0xf5, 0x21, 0x00


	//----- nvinfo : EIATTR_KPARAM_INFO
	.align		4
.L_69:
        /*0088*/ 	.byte	0x04, 0x17
        /*008a*/ 	.short	(.L_71 - .L_70)
.L_70:
        /*008c*/ 	.word	0x00000000
        /*0090*/ 	.short	0x0003
        /*0092*/ 	.short	0x0018
        /*0094*/ 	.byte	0x00, 0xf5, 0x21, 0x00


	//----- nvinfo : EIATTR_KPARAM_INFO
	.align		4
.L_71:
        /*0098*/ 	.byte	0x04, 0x17
        /*009a*/ 	.short	(.L_73 - .L_72)
.L_72:
        /*009c*/ 	.word	0x00000000
        /*00a0*/ 	.short	0x0002
        /*00a2*/ 	.short	0x0010
        /*00a4*/ 	.byte	0x00, 0xf5, 0x21, 0x00


	//----- nvinfo : EIATTR_KPARAM_INFO
	.align		4
.L_73:
        /*00a8*/ 	.byte	0x04, 0x17
        /*00aa*/ 	.short	(.L_75 - .L_74)
.L_74:
        /*00ac*/ 	.word	0x00000000
        /*00b0*/ 	.short	0x0001
        /*00b2*/ 	.short	0x0008
        /*00b4*/ 	.byte	0x00, 0xf5, 0x21, 0x00


	//----- nvinfo : EIATTR_KPARAM_INFO
	.align		4
.L_75:
        /*00b8*/ 	.byte	0x04, 0x17
        /*00ba*/ 	.short	(.L_77 - .L_76)
.L_76:
        /*00bc*/ 	.word	0x00000000
        /*00c0*/ 	.short	0x0000
        /*00c2*/ 	.short	0x0000
        /*00c4*/ 	.byte	0x00, 0xf5, 0x21, 0x00


	//----- nvinfo : EIATTR_SPARSE_MMA_MASK
	.align		4
.L_77:
        /*00c8*/ 	.byte	0x03, 0x50
        /*00ca*/ 	.short	0x0000


	//----- nvinfo : EIATTR_MAXREG_COUNT
	.align		4
        /*00cc*/ 	.byte	0x03, 0x1b
        /*00ce*/ 	.short	0x00ff


	//----- nvinfo : EIATTR_NUM_BARRIERS
	.align		4
        /*00d0*/ 	.byte	0x02, 0x4c
        /*00d2*/ 	.byte	0x01
	.zero		1


	//----- nvinfo : EIATTR_MERCURY_ISA_VERSION
	.align		4
        /*00d4*/ 	.byte	0x03, 0x5f
        /*00d6*/ 	.short	0x0101


	//----- nvinfo : EIATTR_VRC_CTA_INIT_COUNT
	.align		4
        /*00d8*/ 	.byte	0x02, 0x4a
	.zero		1
	.zero		1


	//----- nvinfo : EIATTR_EXIT_INSTR_OFFSETS
	.align		4
        /*00dc*/ 	.byte	0x04, 0x1c
        /*00de*/ 	.short	(.L_79 - .L_78)


	//   ....[0]....
.L_78:
        /*00e0*/ 	.word	0x00000210


	//   ....[1]....
        /*00e4*/ 	.word	0x00001430


	//----- nvinfo : EIATTR_CRS_STACK_SIZE
	.align		4
.L_79:
        /*00e8*/ 	.byte	0x04, 0x1e
        /*00ea*/ 	.short	(.L_81 - .L_80)
.L_80:
        /*00ec*/ 	.word	0x00000000


	//----- nvinfo : EIATTR_CBANK_PARAM_SIZE
	.align		4
.L_81:
        /*00f0*/ 	.byte	0x03, 0x19
        /*00f2*/ 	.short	0x0058


	//----- nvinfo : EIATTR_PARAM_CBANK
	.align		4
        /*00f4*/ 	.byte	0x04, 0x0a
        /*00f6*/ 	.short	(.L_83 - .L_82)
	.align		4
.L_82:
        /*00f8*/ 	.word	index@(.nv.constant0._Z14velocityKernelPdS_S_S_S_iiddddd)
        /*00fc*/ 	.short	0x0380
        /*00fe*/ 	.short	0x0058


	//----- nvinfo : EIATTR_SW_WAR
	.align		4
.L_83:
        /*0100*/ 	.byte	0x04, 0x36
        /*0102*/ 	.short	(.L_85 - .L_84)
.L_84:
        /*0104*/ 	.word	0x00000008
.L_85:


//--------------------- .nv.info._Z22pressureBoundaryKernelPdii --------------------------
	.section	.nv.info._Z22pressureBoundaryKernelPdii,"",@"SHT_CUDA_INFO"
	.sectionflags	@""
	.align	4


	//----- nvinfo : EIATTR_CUDA_API_VERSION
	.align		4
        /*0000*/ 	.byte	0x04, 0x37
        /*0002*/ 	.short	(.L_87 - .L_86)
.L_86:
        /*0004*/ 	.word	0x00000082


	//----- nvinfo : EIATTR_KPARAM_INFO
	.align		4
.L_87:
        /*0008*/ 	.byte	0x04, 0x17
        /*000a*/ 	.short	(.L_89 - .L_88)
.L_88:
        /*000c*/ 	.word	0x00000000
        /*0010*/ 	.short	0x0002
        /*0012*/ 	.short	0x000c
        /*0014*/ 	.byte	0x00, 0xf0, 0x11, 0x00


	//----- nvinfo : EIATTR_KPARAM_INFO
	.align		4
.L_89:
        /*0018*/ 	.byte	0x04, 0x17
        /*001a*/ 	.short	(.L_91 - .L_90)
.L_90:
        /*001c*/ 	.word	0x00000000
        /*0020*/ 	.short	0x0001
        /*0022*/ 	.short	0x0008
        /*0024*/ 	.byte	0x00, 0xf0, 0x11, 0x00


	//----- nvinfo : EIATTR_KPARAM_INFO
	.align		4
.L_91:
        /*0028*/ 	.byte	0x04, 0x17
        /*002a*/ 	.short	(.L_93 - .L_92)
.L_92:
        /*002c*/ 	.word	0x00000000
        /*0030*/ 	.short	0x0000
        /*0032*/ 	.short	0x0000
        /*0034*/ 	.byte	0x00, 0xf5, 0x21, 0x00


	//----- nvinfo : EIATTR_SPARSE_MMA_MASK
	.align		4
.L_93:
        /*0038*/ 	.byte	0x03, 0x50
        /*003a*/ 	.short	0x0000


	//----- nvinfo : EIATTR_MAXREG_COUNT
	.align		4
        /*003c*/ 	.byte	0x03, 0x1b
        /*003e*/ 	.short	0x00ff


	//----- nvinfo : EIATTR_MERCURY_ISA_VERSION
	.align		4
        /*0040*/ 	.byte	0x03, 0x5f
        /*0042*/ 	.short	0x0101


	//----- nvinfo : EIATTR_VRC_CTA_INIT_COUNT
	.align		4
        /*0044*/ 	.byte	0x02, 0x4a
	.zero		1
	.zero		1


	//----- nvinfo : EIATTR_EXIT_INSTR_OFFSETS
	.align		4
        /*0048*/ 	.byte	0x04, 0x1c
        /*004a*/ 	.short	(.L_95 - .L_94)


	//   ....[0]....
.L_94:
        /*004c*/ 	.word	0x00000260


	//   ....[1]....
        /*0050*/ 	.word	0x000002b0


	//----- nvinfo : EIATTR_CBANK_PARAM_SIZE
	.align		4
.L_95:
        /*0054*/ 	.byte	0x03, 0x19
        /*0056*/ 	.short	0x0010


	//----- nvinfo : EIATTR_PARAM_CBANK
	.align		4
        /*0058*/ 	.byte	0x04, 0x0a
        /*005a*/ 	.short	(.L_97 - .L_96)
	.align		4
.L_96:
        /*005c*/ 	.word	index@(.nv.constant0._Z22pressureBoundaryKernelPdii)
        /*0060*/ 	.short	0x0380
        /*0062*/ 	.short	0x0010


	//----- nvinfo : EIATTR_SW_WAR
	.align		4
.L_97:
        /*0064*/ 	.byte	0x04, 0x36
        /*0066*/ 	.short	(.L_99 - .L_98)
.L_98:
        /*0068*/ 	.word	0x00000008
.L_99:


//--------------------- .nv.info._Z23pressureIterationKernelPdS_S_iidd --------------------------
	.section	.nv.info._Z23pressureIterationKernelPdS_S_iidd,"",@"SHT_CUDA_INFO"
	.sectionflags	@""
	.align	4


	//----- nvinfo : EIATTR_CUDA_API_VERSION
	.align		4
        /*0000*/ 	.byte	0x04, 0x37
        /*0002*/ 	.short	(.L_101 - .L_100)
.L_100:
        /*0004*/ 	.word	0x00000082


	//----- nvinfo : EIATTR_KPARAM_INFO
	.align		4
.L_101:
        /*0008*/ 	.byte	0x04, 0x17
        /*000a*/ 	.short	(.L_103 - .L_102)
.L_102:
        /*000c*/ 	.word	0x00000000
        /*0010*/ 	.short	0x0006
        /*0012*/ 	.short	0x0028
        /*0014*/ 	.byte	0x00, 0xf0, 0x21, 0x00


	//----- nvinfo : EIATTR_KPARAM_INFO
	.align		4
.L_103:
        /*0018*/ 	.byte	0x04, 0x17
        /*001a*/ 	.short	(.L_105 - .L_104)
.L_104:
        /*001c*/ 	.word	0x00000000
        /*0020*/ 	.short	0x0005
        /*0022*/ 	.short	0x0020
        /*0024*/ 	.byte	0x00, 0xf0, 0x21, 0x00


	//----- nvinfo : EIATTR_KPARAM_INFO
	.align		4
.L_105:
        /*0028*/ 	.byte	0x04, 0x17
        /*002a*/ 	.short	(.L_107 - .L_106)
.L_106:
        /*002c*/ 	.word	0x00000000
        /*0030*/ 	.short	0x0004
        /*0032*/ 	.short	0x001c
        /*0034*/ 	.byte	0x00, 0xf0, 0x11, 0x00


	//----- nvinfo : EIATTR_KPARAM_INFO
	.align		4
.L_107:
        /*0038*/ 	.byte	0x04, 0x17
        /*003a*/ 	.short	(.L_109 - .L_108)
.L_108:
        /*003c*/ 	.word	0x00000000
        /*0040*/ 	.short	0x0003
        /*0042*/ 	.short	0x0018
        /*0044*/ 	.byte	0x00, 0xf0, 0x11, 0x00


	//----- nvinfo : EIATTR_KPARAM_INFO
	.align		4
.L_109:
        /*0048*/ 	.byte	0x04, 0x17
        /*004a*/ 	.short	(.L_111 - .L_110)
.L_110:
        /*004c*/ 	.word	0x00000000
        /*0050*/ 	.short	0x0002
        /*0052*/ 	.short	0x0010
        /*0054*/ 	.byte	0x00, 0xf5, 0x21, 0x00


	//----- nvinfo : EIATTR_KPARAM_INFO
	.align		4
.L_111:
        /*0058*/ 	.byte	0x04, 0x17
        /*005a*/ 	.short	(.L_113 - .L_112)
.L_112:
        /*005c*/ 	.word	0x00000000
        /*0060*/ 	.short	0x0001
        /*0062*/ 	.short	0x0008
        /*0064*/ 	.byte	0x00, 0xf5, 0x21, 0x00


	//----- nvinfo : EIATTR_KPARAM_INFO
	.align		4
.L_113:
        /*0068*/ 	.byte	0x04, 0x17
        /*006a*/ 	.short	(.L_115 - .L_114)
.L_114:
        /*006c*/ 	.word	0x00000000
        /*0070*/ 	.short	0x0000
        /*0072*/ 	.short	0x0000
        /*0074*/ 	.byte	0x00, 0xf5, 0x21, 0x00


	//----- nvinfo : EIATTR_SPARSE_MMA_MASK
	.align		4
.L_115:
        /*0078*/ 	.byte	0x03, 0x50
        /*007a*/ 	.short	0x0000


	//----- nvinfo : EIATTR_MAXREG_COUNT
	.align		4
        /*007c*/ 	.byte	0x03, 0x1b
        /*007e*/ 	.short	0x00ff


	//----- nvinfo : EIATTR_NUM_BARRIERS
	.align		4
        /*0080*/ 	.byte	0x02, 0x4c
        /*0082*/ 	.byte	0x01
	.zero		1


	//----- nvinfo : EIATTR_MERCURY_ISA_VERSION
	.align		4
        /*0084*/ 	.byte	0x03, 0x5f
        /*0086*/ 	.short	0x0101


	//----- nvinfo : EIATTR_VRC_CTA_INIT_COUNT
	.align		4
        /*0088*/ 	.byte	0x02, 0x4a
	.zero		1
	.zero		1


	//----- nvinfo : EIATTR_EXIT_INSTR_OFFSETS
	.align		4
        /*008c*/ 	.byte	0x04, 0x1c
        /*008e*/ 	.short	(.L_117 - .L_116)


	//   ....[0]....
.L_116:
        /*0090*/ 	.word	0x000001b0


	//   ....[1]....
        /*0094*/ 	.word	0x000004f0


	//----- nvinfo : EIATTR_CRS_STACK_SIZE
	.align		4
.L_117:
        /*0098*/ 	.byte	0x04, 0x1e
        /*009a*/ 	.short	(.L_119 - .L_118)
.L_118:
        /*009c*/ 	.word	0x00000000


	//----- nvinfo : EIATTR_CBANK_PARAM_SIZE
	.align		4
.L_119:
        /*00a0*/ 	.byte	0x03, 0x19
        /*00a2*/ 	.short	0x0030


	//----- nvinfo : EIATTR_PARAM_CBANK
	.align		4
        /*00a4*/ 	.byte	0x04, 0x0a
        /*00a6*/ 	.short	(.L_121 - .L_120)
	.align		4
.L_120:
        /*00a8*/ 	.word	index@(.nv.constant0._Z23pressureIterationKernelPdS_S_iidd)
        /*00ac*/ 	.short	0x0380
        /*00ae*/ 	.short	0x0030


	//----- nvinfo : EIATTR_SW_WAR
	.align		4
.L_121:
        /*00b0*/ 	.byte	0x04, 0x36
        /*00b2*/ 	.short	(.L_123 - .L_122)
.L_122:
        /*00b4*/ 	.word	0x00000008
.L_123:


//--------------------- .nv.info._Z14computeBKernelPdS_S_iidddd --------------------------
	.section	.nv.info._Z14computeBKernelPdS_S_iidddd,"",@"SHT_CUDA_INFO"
	.sectionflags	@""
	.align	4


	//----- nvinfo : EIATTR_CUDA_API_VERSION
	.align		4
        /*0000*/ 	.byte	0x04, 0x37
        /*0002*/ 	.short	(.L_125 - .L_124)
.L_124:
        /*0004*/ 	.word	0x00000082


	//----- nvinfo : EIATTR_KPARAM_INFO
	.align		4
.L_125:
        /*0008*/ 	.byte	0x04, 0x17
        /*000a*/ 	.short	(.L_127 - .L_126)
.L_126:
        /*000c*/ 	.word	0x00000000
        /*0010*/ 	.short	0x0008
        /*0012*/ 	.short	0x0038
        /*0014*/ 	.byte	0x00, 0xf0, 0x21, 0x00


	//----- nvinfo : EIATTR_KPARAM_INFO
	.align		4
.L_127:
        /*0018*/ 	.byte	0x04, 0x17
        /*001a*/ 	.short	(.L_129 - .L_128)
.L_128:
        /*001c*/ 	.word	0x00000000
        /*0020*/ 	.short	0x0007
        /*0022*/ 	.short	0x0030
        /*0024*/ 	.byte	0x00, 0xf0, 0x21, 0x00


	//----- nvinfo : EIATTR_KPARAM_INFO
	.align		4
.L_129:
        /*0028*/ 	.byte	0x04, 0x17
        /*002a*/ 	.short	(.L_131 - .L_130)
.L_130:
        /*002c*/ 	.word	0x00000000
        /*0030*/ 	.short	0x0006
        /*0032*/ 	.short	0x0028
        /*0034*/ 	.byte	0x00, 0xf0, 0x21, 0x00


	//----- nvinfo : EIATTR_KPARAM_INFO
	.align		4
.L_131:
        /*0038*/ 	.byte	0x04, 0x17
        /*003a*/ 	.short	(.L_133 - .L_132)
.L_132:
        /*003c*/ 	.word	0x00000000
        /*0040*/ 	.short	0x0005
        /*0042*/ 	.short	0x0020
        /*0044*/ 	.byte	0x00, 0xf0, 0x21, 0x00


	//----- nvinfo : EIATTR_KPARAM_INFO
	.align		4
.L_133:
        /*0048*/ 	.byte	0x04, 0x17
        /*004a*/ 	.short	(.L_135 - .L_134)
.L_134:
        /*004c*/ 	.word	0x00000000
        /*0050*/ 	.short	0x0004
        /*0052*/ 	.short	0x001c
        /*0054*/ 	.byte	0x00, 0xf0, 0x11, 0x00


	//----- nvinfo : EIATTR_KPARAM_INFO
	.align		4
.L_135:
        /*0058*/ 	.byte	0x04, 0x17
        /*005a*/ 	.short	(.L_137 - .L_136)
.L_136:
        /*005c*/ 	.word	0x00000000
        /*0060*/ 	.short	0x0003
        /*0062*/ 	.short	0x0018
        /*0064*/ 	.byte	0x00, 0xf0, 0x11, 0x00


	//----- nvinfo : EIATTR_KPARAM_INFO
	.align		4
.L_137:
        /*0068*/ 	.byte	0x04, 0x17
        /*006a*/ 	.short	(.L_139 - .L_138)
.L_138:
        /*006c*/ 	.word	0x00000000
        /*0070*/ 	.short	0x0002
        /*0072*/ 	.short	0x0010
        /*0074*/ 	.byte	0x00, 0xf5, 0x21, 0x00


	//----- nvinfo : EIATTR_KPARAM_INFO
	.align		4
.L_139:
        /*0078*/ 	.byte	0x04, 0x17
        /*007a*/ 	.short	(.L_141 - .L_140)
.L_140:
        /*007c*/ 	.word	0x00000000
        /*0080*/ 	.short	0x0001
        /*0082*/ 	.short	0x0008
        /*0084*/ 	.byte	0x00, 0xf5, 0x21, 0x00


	//----- nvinfo : EIATTR_KPARAM_INFO
	.align		4
.L_141:
        /*0088*/ 	.byte	0x04, 0x17
        /*008a*/ 	.short	(.L_143 - .L_142)
.L_142:
        /*008c*/ 	.word	0x00000000
        /*0090*/ 	.short	0x0000
        /*0092*/ 	.short	0x0000
        /*0094*/ 	.byte	0x00, 0xf5, 0x21, 0x00


	//----- nvinfo : EIATTR_SPARSE_MMA_MASK
	.align		4
.L_143:
        /*0098*/ 	.byte	0x03, 0x50
        /*009a*/ 	.short	0x0000


	//----- nvinfo : EIATTR_MAXREG_COUNT
	.align		4
        /*009c*/ 	.byte	0x03, 0x1b
        /*009e*/ 	.short	0x00ff


	//----- nvinfo : EIATTR_NUM_BARRIERS
	.align		4
        /*00a0*/ 	.byte	0x02, 0x4c
        /*00a2*/ 	.byte	0x01
	.zero		1


	//----- nvinfo : EIATTR_MERCURY_ISA_VERSION
	.align		4
        /*00a4*/ 	.byte	0x03, 0x5f
        /*00a6*/ 	.short	0x0101


	//----- nvinfo : EIATTR_VRC_CTA_INIT_COUNT
	.align		4
        /*00a8*/ 	.byte	0x02, 0x4a
	.zero		1
	.zero		1


	//----- nvinfo : EIATTR_EXIT_INSTR_OFFSETS
	.align		4
        /*00ac*/ 	.byte	0x04, 0x1c
        /*00ae*/ 	.short	(.L_145 - .L_144)


	//   ....[0]....
.L_144:
        /*00b0*/ 	.word	0x00000c40


	//----- nvinfo : EIATTR_CRS_STACK_SIZE
	.align		4
.L_145:
        /*00b4*/ 	.byte	0x04, 0x1e
        /*00b6*/ 	.short	(.L_147 - .L_146)
.L_146:
        /*00b8*/ 	.word	0x00000000


	//----- nvinfo : EIATTR_CBANK_PARAM_SIZE
	.align		4
.L_147:
        /*00bc*/ 	.byte	0x03, 0x19
        /*00be*/ 	.short	0x0040


	//----- nvinfo : EIATTR_PARAM_CBANK
	.align		4
        /*00c0*/ 	.byte	0x04, 0x0a
        /*00c2*/ 	.short	(.L_149 - .L_148)
	.align		4
.L_148:
        /*00c4*/ 	.word	index@(.nv.constant0._Z14computeBKernelPdS_S_iidddd)
        /*00c8*/ 	.short	0x0380
        /*00ca*/ 	.short	0x0040


	//----- nvinfo : EIATTR_SW_WAR
	.align		4
.L_149:
        /*00cc*/ 	.byte	0x04, 0x36
        /*00ce*/ 	.short	(.L_151 - .L_150)
.L_150:
        /*00d0*/ 	.word	0x00000008
.L_151:


//--------------------- .nv.callgraph             --------------------------
	.section	.nv.callgraph,"",@"SHT_CUDA_CALLGRAPH"
	.align	4
	.sectionentsize	8
	.align		4
        /*0000*/ 	.word	0x00000000
	.align		4
        /*0004*/ 	.word	0xffffffff
	.align		4
        /*0008*/ 	.word	0x00000000
	.align		4
        /*000c*/ 	.word	0xfffffffe
	.align		4
        /*0010*/ 	.word	0x00000000
	.align		4
        /*0014*/ 	.word	0xfffffffd
	.align		4
        /*0018*/ 	.word	0x00000000
	.align		4
        /*001c*/ 	.word	0xfffffffc


//--------------------- .text._Z22velocityBoundaryKernelPdS_ii --------------------------
	.section	.text._Z22velocityBoundaryKernelPdS_ii,"ax",@progbits
	.align	128
        .global         _Z22velocityBoundaryKernelPdS_ii
        .type           _Z22velocityBoundaryKernelPdS_ii,@function
        .size           _Z22velocityBoundaryKernelPdS_ii,(.L_x_49 - _Z22velocityBoundaryKernelPdS_ii)
        .other          _Z22velocityBoundaryKernelPdS_ii,@"STO_CUDA_ENTRY STV_DEFAULT"
_Z22velocityBoundaryKernelPdS_ii:
.text._Z22velocityBoundaryKernelPdS_ii:
[----:B------:R-:W-:Y:S01]  /*0000*/  LDC R1, c[0x0][0x37c] ;  /* 0x0000df00ff017b82 */ /* 0x000fe20000000800 */
[----:B------:R-:W0:Y:S07]  /*0010*/  S2R R0, SR_TID.X ;  /* 0x0000000000007919 */ /* 0x000e2e0000002100 */
[----:B------:R-:W0:Y:S01]  /*0020*/  S2UR UR5, SR_CTAID.X ;  /* 0x00000000000579c3 */ /* 0x000e220000002500 */
[----:B------:R-:W1:Y:S01]  /*0030*/  LDCU.64 UR8, c[0x0][0x390] ;  /* 0x00007200ff0877ac */ /* 0x000e620008000a00 */
[----:B------:R-:W2:Y:S06]  /*0040*/  S2R R3, SR_TID.Y ;  /* 0x0000000000037919 */ /* 0x000eac0000002200 */
[----:B------:R-:W0:Y:S08]  /*0050*/  LDC R11, c[0x0][0x360] ;  /* 0x0000d800ff0b7b82 */ /* 0x000e300000000800 */
[----:B------:R-:W2:Y:S01]  /*0060*/  S2UR UR6, SR_CTAID.Y ;  /* 0x00000000000679c3 */ /* 0x000ea20000002600 */
[----:B-1----:R-:W-:-:S07]  /*0070*/  UIADD3 UR4, UPT, UPT, UR8, -0x1, URZ ;  /* 0xffffffff08047890 */ /* 0x002fce000fffe0ff */
[----:B------:R-:W2:Y:S01]  /*0080*/  LDC R2, c[0x0][0x364] ;  /* 0x0000d900ff027b82 */ /* 0x000ea20000000800 */
[----:B0-----:R-:W-:-:S07]  /*0090*/  IMAD R11, R11, UR5, R0 ;  /* 0x000000050b0b7c24 */ /* 0x001fce000f8e0200 */
[----:B------:R-:W0:Y:S01]  /*00a0*/  LDC.64 R4, c[0x0][0x388] ;  /* 0x0000e200ff047b82 */ /* 0x000e220000000a00 */
[C---:B------:R-:W-:Y:S01]  /*00b0*/  ISETP.NE.AND P0, PT, R11.reuse, UR4, PT ;  /* 0x000000040b007c0c */ /* 0x040fe2000bf05270 */
[----:B------:R-:W-:Y:S01]  /*00c0*/  UIADD3 UR4, UPT, UPT, UR9, -0x1, URZ ;  /* 0xffffffff09047890 */ /* 0x000fe2000fffe0ff */
[----:B------:R-:W-:-:S05]  /*00d0*/  ISETP.GE.AND P1, PT, R11, UR8, PT ;  /* 0x000000080b007c0c */ /* 0x000fca000bf26270 */
[----:B------:R-:W1:Y:S01]  /*00e0*/  LDC.64 R6, c[0x0][0x380] ;  /* 0x0000e000ff067b82 */ /* 0x000e620000000a00 */
[----:B------:R-:W-:Y:S01]  /*00f0*/  ISETP.NE.AND P0, PT, R11, RZ, P0 ;  /* 0x000000ff0b00720c */ /* 0x000fe20000705270 */
[----:B--2---:R-:W-:-:S06]  /*0100*/  IMAD R0, R2, UR6, R3 ;  /* 0x0000000602007c24 */ /* 0x004fcc000f8e0203 */
[----:B------:R-:W2:Y:S01]  /*0110*/  LDC.64 R8, c[0x0][0x388] ;  /* 0x0000e200ff087b82 */ /* 0x000ea20000000a00 */
[----:B------:R-:W3:Y:S01]  /*0120*/  LDCU.64 UR6, c[0x0][0x358] ;  /* 0x00006b00ff0677ac */ /* 0x000ee20008000a00 */
[C---:B------:R-:W-:Y:S02]  /*0130*/  ISETP.GE.OR P0, PT, R0.reuse, UR9, P0 ;  /* 0x0000000900007c0c */ /* 0x040fe40008706670 */
[----:B------:R-:W-:-:S04]  /*0140*/  ISETP.NE.OR P1, PT, R0, RZ, P1 ;  /* 0x000000ff0000720c */ /* 0x000fc80000f25670 */
[----:B------:R-:W4:Y:S01]  /*0150*/  LDC.64 R2, c[0x0][0x380] ;  /* 0x0000e000ff027b82 */ /* 0x000f220000000a00 */
[----:B------:R-:W-:-:S04]  /*0160*/  ISETP.NE.AND P2, PT, R0, UR4, PT ;  /* 0x0000000400007c0c */ /* 0x000fc8000bf45270 */
[C---:B------:R-:W-:Y:S02]  /*0170*/  ISETP.GE.OR P2, PT, R11.reuse, UR8, P2 ;  /* 0x000000080b007c0c */ /* 0x040fe40009746670 */
[----:B------:R-:W-:Y:S02]  /*0180*/  @!P0 IMAD R13, R0, UR8, R11 ;  /* 0x00000008000d8c24 */ /* 0x000fe4000f8e020b */
[----:B-1----:R-:W-:-:S04]  /*0190*/  @!P1 IMAD.WIDE R6, R11, 0x8, R6 ;  /* 0x000000080b069825 */ /* 0x002fc800078e0206 */
[----:B0-----:R-:W-:-:S04]  /*01a0*/  @!P0 IMAD.WIDE R4, R13, 0x8, R4 ;  /* 0x000000080d048825 */ /* 0x001fc800078e0204 */
[----:B--2---:R-:W-:-:S04]  /*01b0*/  @!P1 IMAD.WIDE R8, R11, 0x8, R8 ;  /* 0x000000080b089825 */ /* 0x004fc800078e0208 */
[----:B----4-:R-:W-:-:S05]  /*01c0*/  @!P0 IMAD.WIDE R2, R13, 0x8, R2 ;  /* 0x000000080d028825 */ /* 0x010fca00078e0202 */
[----:B---3--:R0:W-:Y:S04]  /*01d0*/  @!P0 STG.E.64 desc[UR6][R2.64], RZ ;  /* 0x000000ff02008986 */ /* 0x0081e8000c101b06 */
[----:B------:R0:W-:Y:S04]  /*01e0*/  @!P0 STG.E.64 desc[UR6][R4.64], RZ ;  /* 0x000000ff04008986 */ /* 0x0001e8000c101b06 */
[----:B------:R0:W-:Y:S04]  /*01f0*/  @!P1 STG.E.64 desc[UR6][R6.64], RZ ;  /* 0x000000ff06009986 */ /* 0x0001e8000c101b06 */
[----:B------:R0:W-:Y:S01]  /*0200*/  @!P1 STG.E.64 desc[UR6][R8.64], RZ ;  /* 0x000000ff08009986 */ /* 0x0001e2000c101b06 */
[----:B------:R-:W-:Y:S05]  /*0210*/  @P2 EXIT ;  /* 0x000000000000294d */ /* 0x000fea0003800000 */
[----:B0-----:R-:W0:Y:S01]  /*0220*/  LDC.64 R4, c[0x0][0x380] ;  /* 0x0000e000ff047b82 */ /* 0x001e220000000a00 */
[----:B------:R-:W-:Y:S02]  /*0230*/  IMAD R11, R0, UR8, R11 ;  /* 0x00000008000b7c24 */ /* 0x000fe4000f8e020b */
[----:B------:R-:W-:Y:S01]  /*0240*/  HFMA2 R2, -RZ, RZ, 0, 0 ;  /* 0x00000000ff027431 */ /* 0x000fe200000001ff */
[----:B------:R-:W-:-:S04]  /*0250*/  MOV R3, 0x3ff00000 ;  /* 0x3ff0000000037802 */ /* 0x000fc80000000f00 */
[----:B------:R-:W1:Y:S01]  /*0260*/  LDC.64 R6, c[0x0][0x388] ;  /* 0x0000e200ff067b82 */ /* 0x000e620000000a00 */
[----:B0-----:R-:W-:-:S05]  /*0270*/  IMAD.WIDE R4, R11, 0x8, R4 ;  /* 0x000000080b047825 */ /* 0x001fca00078e0204 */
[----:B------:R-:W-:Y:S01]  /*0280*/  STG.E.64 desc[UR6][R4.64], R2 ;  /* 0x0000000204007986 */ /* 0x000fe2000c101b06 */
[----:B-1----:R-:W-:-:S05]  /*0290*/  IMAD.WIDE R6, R11, 0x8, R6 ;  /* 0x000000080b067825 */ /* 0x002fca00078e0206 */
[----:B------:R-:W-:Y:S01]  /*02a0*/  STG.E.64 desc[UR6][R6.64], RZ ;  /* 0x000000ff06007986 */ /* 0x000fe2000c101b06 */
[----:B------:R-:W-:Y:S05]  /*02b0*/  EXIT ;  /* 0x000000000000794d */ /* 0x000fea0003800000 */
.L_x_0:
[----:B------:R-:W-:-:S00]  /*02c0*/  BRA `(.L_x_0) ;  /* 0xfffffffc00fc7947 */ /* 0x000fc0000383ffff */
[----:B------:R-:W-:-:S00]  /*02d0*/  NOP ;  /* 0x0000000000007918 */ /* 0x000fc00000000000 */
        /* <DEDUP_REMOVED lines=10> */
.L_x_49:


//--------------------- .text._Z14velocityKernelPdS_S_S_S_iiddddd --------------------------
	.section	.text._Z14velocityKernelPdS_S_S_S_iiddddd,"ax",@progbits
	.align	128
        .global         _Z14velocityKernelPdS_S_S_S_iiddddd
        .type           _Z14velocityKernelPdS_S_S_S_iiddddd,@function
        .size           _Z14velocityKernelPdS_S_S_S_iiddddd,(.L_x_46 - _Z14velocityKernelPdS_S_S_S_iiddddd)
        .other          _Z14velocityKernelPdS_S_S_S_iiddddd,@"STO_CUDA_ENTRY STV_DEFAULT"
_Z14velocityKernelPdS_S_S_S_iiddddd:
.text._Z14velocityKernelPdS_S_S_S_iiddddd:
[----:B------:R-:W-:Y:S01]  /*0000*/  LDC R1, c[0x0][0x37c] ;  /* 0x0000df00ff017b82 */ /* 0x000fe20000000800 */
[----:B------:R-:W0:Y:S07]  /*0010*/  S2R R3, SR_TID.Y ;  /* 0x0000000000037919 */ /* 0x000e2e0000002200 */
[----:B------:R-:W1:Y:S01]  /*0020*/  LDC R7, c[0x0][0x360] ;  /* 0x0000d800ff077b82 */ /* 0x000e620000000800 */
[----:B------:R-:W2:Y:S01]  /*0030*/  LDCU.64 UR8, c[0x0][0x3a8] ;  /* 0x00007500ff0877ac */ /* 0x000ea20008000a00 */
[----:B------:R-:W1:Y:S01]  /*0040*/  S2R R0, SR_TID.X ;  /* 0x0000000000007919 */ /* 0x000e620000002100 */
[----:B------:R-:W3:Y:S05]  /*0050*/  LDCU.64 UR6, c[0x0][0x358] ;  /* 0x00006b00ff0677ac */ /* 0x000eea0008000a00 */
[----:B------:R-:W0:Y:S08]  /*0060*/  S2UR UR5, SR_CTAID.Y ;  /* 0x00000000000579c3 */ /* 0x000e300000002600 */
[----:B------:R-:W0:Y:S08]  /*0070*/  LDC R2, c[0x0][0x364] ;  /* 0x0000d900ff027b82 */ /* 0x000e300000000800 */
[----:B------:R-:W1:Y:S08]  /*0080*/  S2UR UR4, SR_CTAID.X ;  /* 0x00000000000479c3 */ /* 0x000e700000002500 */
[----:B------:R-:W4:Y:S01]  /*0090*/  LDC.64 R4, c[0x0][0x380] ;  /* 0x0000e000ff047b82 */ /* 0x000f220000000a00 */
[----:B0-----:R-:W-:-:S07]  /*00a0*/  IMAD R2, R2, UR5, R3 ;  /* 0x0000000502027c24 */ /* 0x001fce000f8e0203 */
[----:B------:R-:W0:Y:S01]  /*00b0*/  LDC.64 R8, c[0x0][0x390] ;  /* 0x0000e400ff087b82 */ /* 0x000e220000000a00 */
[----:B--2---:R-:W-:Y:S01]  /*00c0*/  ISETP.GE.AND P0, PT, R2, UR9, PT ;  /* 0x0000000902007c0c */ /* 0x004fe2000bf06270 */
[----:B-1----:R-:W-:-:S06]  /*00d0*/  IMAD R7, R7, UR4, R0 ;  /* 0x0000000407077c24 */ /* 0x002fcc000f8e0200 */
[----:B------:R-:W1:Y:S01]  /*00e0*/  LDC.64 R10, c[0x0][0x388] ;  /* 0x0000e200ff0a7b82 */ /* 0x000e620000000a00 */
[----:B------:R-:W-:-:S07]  /*00f0*/  ISETP.GE.OR P0, PT, R7, UR8, P0 ;  /* 0x0000000807007c0c */ /* 0x000fce0008706670 */
[----:B------:R-:W2:Y:S06]  /*0100*/  LDC.64 R12, c[0x0][0x398] ;  /* 0x0000e600ff0c7b82 */ /* 0x000eac0000000a00 */
[----:B------:R-:W-:-:S04]  /*0110*/  @!P0 IMAD R3, R2, UR8, R7 ;  /* 0x0000000802038c24 */ /* 0x000fc8000f8e0207 */
[----:B----4-:R-:W-:-:S06]  /*0120*/  @!P0 IMAD.WIDE R4, R3, 0x8, R4 ;  /* 0x0000000803048825 */ /* 0x010fcc00078e0204 */
[----:B---3--:R-:W3:Y:S01]  /*0130*/  @!P0 LDG.E.64 R4, desc[UR6][R4.64] ;  /* 0x0000000604048981 */ /* 0x008ee2000c1e1b00 */
[----:B0-----:R-:W-:-:S04]  /*0140*/  @!P0 IMAD.WIDE R8, R3, 0x8, R8 ;  /* 0x0000000803088825 */ /* 0x001fc800078e0208 */
[C---:B-1----:R-:W-:Y:S01]  /*0150*/  @!P0 IMAD.WIDE R10, R3.reuse, 0x8, R10 ;  /* 0x00000008030a8825 */ /* 0x042fe200078e020a */
[----:B---3--:R0:W-:Y:S05]  /*0160*/  @!P0 STG.E.64 desc[UR6][R8.64], R4 ;  /* 0x0000000408008986 */ /* 0x0081ea000c101b06 */
[----:B------:R-:W3:Y:S01]  /*0170*/  @!P0 LDG.E.64 R10, desc[UR6][R10.64] ;  /* 0x000000060a0a8981 */ /* 0x000ee2000c1e1b00 */
[----:B--2---:R-:W-:Y:S01]  /*0180*/  @!P0 IMAD.WIDE R12, R3, 0x8, R12 ;  /* 0x00000008030c8825 */ /* 0x004fe200078e020c */
[----:B------:R-:W-:Y:S01]  /*0190*/  ISETP.NE.AND P1, PT, R2, RZ, PT ;  /* 0x000000ff0200720c */ /* 0x000fe20003f25270 */
[----:B------:R-:W-:Y:S02]  /*01a0*/  UIADD3 UR5, UPT, UPT, UR8, -0x1, URZ ;  /* 0xffffffff08057890 */ /* 0x000fe4000fffe0ff */
[----:B------:R-:W-:Y:S01]  /*01b0*/  UIADD3 UR4, UPT, UPT, UR9, -0x1, URZ ;  /* 0xffffffff09047890 */ /* 0x000fe2000fffe0ff */
[----:B------:R-:W-:-:S04]  /*01c0*/  ISETP.LT.OR P1, PT, R7, 0x1, !P1 ;  /* 0x000000010700780c */ /* 0x000fc80004f21670 */
[----:B------:R-:W-:-:S04]  /*01d0*/  ISETP.GE.OR P1, PT, R7, UR5, P1 ;  /* 0x0000000507007c0c */ /* 0x000fc80008f26670 */
[----:B------:R-:W-:Y:S01]  /*01e0*/  ISETP.GE.OR P1, PT, R2, UR4, P1 ;  /* 0x0000000402007c0c */ /* 0x000fe20008f26670 */
[----:B---3--:R0:W-:Y:S01]  /*01f0*/  @!P0 STG.E.64 desc[UR6][R12.64], R10 ;  /* 0x0000000a0c008986 */ /* 0x0081e2000c101b06 */
[----:B------:R-:W-:Y:S11]  /*0200*/  BAR.SYNC.DEFER_BLOCKING 0x0 ;  /* 0x0000000000007b1d */ /* 0x000ff60000010000 */
[----:B------:R-:W-:Y:S05]  /*0210*/  @P1 EXIT ;  /* 0x000000000000194d */ /* 0x000fea0003800000 */
[----:B0-----:R-:W0:Y:S01]  /*0220*/  LDC.64 R12, c[0x0][0x390] ;  /* 0x0000e400ff0c7b82 */ /* 0x001e220000000a00 */
[----:B------:R-:W-:Y:S01]  /*0230*/  IMAD R6, R2, UR8, R7 ;  /* 0x0000000802067c24 */ /* 0x000fe2000f8e0207 */
[----:B------:R-:W1:Y:S06]  /*0240*/  LDCU UR8, c[0x0][0x3b4] ;  /* 0x00007680ff0877ac */ /* 0x000e6c0008000800 */
[----:B------:R-:W2:Y:S01]  /*0250*/  LDC.64 R14, c[0x0][0x3b0] ;  /* 0x0000ec00ff0e7b82 */ /* 0x000ea20000000a00 */
[----:B------:R-:W-:Y:S01]  /*0260*/  IMAD.MOV.U32 R4, RZ, RZ, 0x1 ;  /* 0x00000001ff047424 */ /* 0x000fe200078e00ff */
[----:B------:R-:W3:Y:S01]  /*0270*/  LDCU.64 UR4, c[0x0][0x3c0] ;  /* 0x00007800ff0477ac */ /* 0x000ee20008000a00 */
[----:B0-----:R-:W-:-:S05]  /*0280*/  IMAD.WIDE R12, R6, 0x8, R12 ;  /* 0x00000008060c7825 */ /* 0x001fca00078e020c */
[----:B------:R-:W3:Y:S01]  /*0290*/  LDG.E.64 R26, desc[UR6][R12.64] ;  /* 0x000000060c1a7981 */ /* 0x000ee2000c1e1b00 */
[----:B-1----:R-:W2:Y:S01]  /*02a0*/  MUFU.RCP64H R5, UR8 ;  /* 0x0000000800057d08 */ /* 0x002ea20008001800 */
[----:B------:R-:W-:Y:S01]  /*02b0*/  BSSY.RECONVERGENT B0, `(.L_x_1) ;  /* 0x0000018000007945 */ /* 0x000fe20003800200 */
[----:B--2---:R-:W-:-:S08]  /*02c0*/  DFMA R8, R4, -R14, 1 ;  /* 0x3ff000000408742b */ /* 0x004fd0000000080e */
[----:B------:R-:W-:-:S08]  /*02d0*/  DFMA R8, R8, R8, R8 ;  /* 0x000000080808722b */ /* 0x000fd00000000008 */
[----:B------:R-:W-:-:S08]  /*02e0*/  DFMA R8, R4, R8, R4 ;  /* 0x000000080408722b */ /* 0x000fd00000000004 */
[----:B------:R-:W-:-:S08]  /*02f0*/  DFMA R10, R8, -R14, 1 ;  /* 0x3ff00000080a742b */ /* 0x000fd0000000080e */
[----:B------:R-:W-:Y:S02]  /*0300*/  DFMA R8, R8, R10, R8 ;  /* 0x0000000a0808722b */ /* 0x000fe40000000008 */
[----:B---3--:R-:W-:-:S08]  /*0310*/  DMUL R4, R26, UR4 ;  /* 0x000000041a047c28 */ /* 0x008fd00008000000 */
[----:B------:R-:W-:Y:S02]  /*0320*/  DMUL R10, R4, R8 ;  /* 0x00000008040a7228 */ /* 0x000fe40000000000 */
[----:B------:R-:W-:-:S06]  /*0330*/  FSETP.GEU.AND P1, PT, |R5|, 6.5827683646048100446e-37, PT ;  /* 0x036000000500780b */ /* 0x000fcc0003f2e200 */
[----:B------:R-:W-:-:S08]  /*0340*/  DFMA R14, R10, -R14, R4 ;  /* 0x8000000e0a0e722b */ /* 0x000fd00000000004 */
[----:B------:R-:W-:-:S10]  /*0350*/  DFMA R8, R8, R14, R10 ;  /* 0x0000000e0808722b */ /* 0x000fd4000000000a */
[----:B------:R-:W-:-:S05]  /*0360*/  FFMA R0, RZ, UR8, R9 ;  /* 0x00000008ff007c23 */ /* 0x000fca0008000009 */
[----:B------:R-:W-:-:S13]  /*0370*/  FSETP.GT.AND P0, PT, |R0|, 1.469367938527859385e-39, PT ;  /* 0x001000000000780b */ /* 0x000fda0003f04200 */
[----:B------:R-:W-:Y:S05]  /*0380*/  @P0 BRA P1, `(.L_x_2) ;  /* 0x0000000000280947 */ /* 0x000fea0000800000 */
[----:B------:R-:W0:Y:S01]  /*0390*/  LDCU.64 UR4, c[0x0][0x3b0] ;  /* 0x00007600ff0477ac */ /* 0x000e220008000a00 */
[----:B------:R-:W-:Y:S01]  /*03a0*/  IMAD.MOV.U32 R10, RZ, RZ, R4 ;  /* 0x000000ffff0a7224 */ /* 0x000fe200078e0004 */
[----:B------:R-:W-:Y:S02]  /*03b0*/  MOV R8, R5 ;  /* 0x0000000500087202 */ /* 0x000fe40000000f00 */
[----:B------:R-:W-:Y:S01]  /*03c0*/  MOV R0, 0x400 ;  /* 0x0000040000007802 */ /* 0x000fe20000000f00 */
[----:B0-----:R-:W-:Y:S02]  /*03d0*/  IMAD.U32 R11, RZ, RZ, UR4 ;  /* 0x00000004ff0b7e24 */ /* 0x001fe4000f8e00ff */
[----:B------:R-:W-:-:S07]  /*03e0*/  IMAD.U32 R9, RZ, RZ, UR5 ;  /* 0x00000005ff097e24 */ /* 0x000fce000f8e00ff */
[----:B------:R-:W-:Y:S05]  /*03f0*/  CALL.REL.NOINC `($__internal_0_$__cuda_sm20_div_rn_f64_full) ;  /* 0x0000001000107944 */ /* 0x000fea0003c00000 */
[----:B------:R-:W-:-:S04]  /*0400*/  LOP3.LUT R9, R9, R8, RZ, 0x3c, !PT ;  /* 0x0000000809097212 */ /* 0x000fc800078e3cff */
[----:B------:R-:W-:-:S04]  /*0410*/  LOP3.LUT R8, R9, R8, RZ, 0x3c, !PT ;  /* 0x0000000809087212 */ /* 0x000fc800078e3cff */
[----:B------:R-:W-:-:S07]  /*0420*/  LOP3.LUT R9, R9, R8, RZ, 0x3c, !PT ;  /* 0x0000000809097212 */ /* 0x000fce00078e3cff */
.L_x_2:
[----:B------:R-:W-:Y:S05]  /*0430*/  BSYNC.RECONVERGENT B0 ;  /* 0x0000000000007941 */ /* 0x000fea0003800200 */
.L_x_1:
[----:B------:R-:W2:Y:S01]  /*0440*/  LDG.E.64 R14, desc[UR6][R12.64+-0x8] ;  /* 0xfffff8060c0e7981 */ /* 0x000ea2000c1e1b00 */
[----:B------:R-:W0:Y:S01]  /*0450*/  LDCU UR4, c[0x0][0x3bc] ;  /* 0x00007780ff0477ac */ /* 0x000e220008000800 */
[----:B------:R-:W1:Y:S01]  /*0460*/  LDC.64 R18, c[0x0][0x3b8] ;  /* 0x0000ee00ff127b82 */ /* 0x000e620000000a00 */
[----:B------:R-:W-:Y:S01]  /*0470*/  IMAD.MOV.U32 R10, RZ, RZ, 0x1 ;  /* 0x00000001ff0a7424 */ /* 0x000fe200078e00ff */
[----:B------:R-:W-:Y:S01]  /*0480*/  FSETP.GEU.AND P1, PT, |R5|, 6.5827683646048100446e-37, PT ;  /* 0x036000000500780b */ /* 0x000fe20003f2e200 */
[----:B------:R-:W-:Y:S01]  /*0490*/  BSSY.RECONVERGENT B0, `(.L_x_3) ;  /* 0x0000018000007945 */ /* 0x000fe20003800200 */
[----:B0-----:R-:W1:Y:S03]  /*04a0*/  MUFU.RCP64H R11, UR4 ;  /* 0x00000004000b7d08 */ /* 0x001e660008001800 */
[----:B-1----:R-:W-:-:S08]  /*04b0*/  DFMA R16, R10, -R18, 1 ;  /* 0x3ff000000a10742b */ /* 0x002fd00000000812 */
[----:B------:R-:W-:-:S08]  /*04c0*/  DFMA R16, R16, R16, R16 ;  /* 0x000000101010722b */ /* 0x000fd00000000010 */
[----:B------:R-:W-:-:S08]  /*04d0*/  DFMA R16, R10, R16, R10 ;  /* 0x000000100a10722b */ /* 0x000fd0000000000a */
[----:B------:R-:W-:-:S08]  /*04e0*/  DFMA R10, R16, -R18, 1 ;  /* 0x3ff00000100a742b */ /* 0x000fd00000000812 */
[----:B------:R-:W-:-:S08]  /*04f0*/  DFMA R10, R16, R10, R16 ;  /* 0x0000000a100a722b */ /* 0x000fd00000000010 */
[----:B------:R-:W-:-:S08]  /*0500*/  DMUL R16, R4, R10 ;  /* 0x0000000a04107228 */ /* 0x000fd00000000000 */
[----:B------:R-:W-:-:S08]  /*0510*/  DFMA R18, R16, -R18, R4 ;  /* 0x800000121012722b */ /* 0x000fd00000000004 */
[----:B------:R-:W-:-:S10]  /*0520*/  DFMA R10, R10, R18, R16 ;  /* 0x000000120a0a722b */ /* 0x000fd40000000010 */
[----:B------:R-:W-:-:S05]  /*0530*/  FFMA R0, RZ, UR4, R11 ;  /* 0x00000004ff007c23 */ /* 0x000fca000800000b */
[----:B------:R-:W-:Y:S01]  /*0540*/  FSETP.GT.AND P0, PT, |R0|, 1.469367938527859385e-39, PT ;  /* 0x001000000000780b */ /* 0x000fe20003f04200 */
[----:B--2---:R-:W-:-:S08]  /*0550*/  DADD R24, R26, -R14 ;  /* 0x000000001a187229 */ /* 0x004fd0000000080e */
[----:B------:R-:W-:-:S04]  /*0560*/  DFMA R24, R24, -R8, R26 ;  /* 0x800000081818722b */ /* 0x000fc8000000001a */
[----:B------:R-:W-:Y:S07]  /*0570*/  @P0 BRA P1, `(.L_x_4) ;  /* 0x0000000000240947 */ /* 0x000fee0000800000 */
[----:B------:R-:W0:Y:S01]  /*0580*/  LDCU.64 UR4, c[0x0][0x3b8] ;  /* 0x00007700ff0477ac */ /* 0x000e220008000a00 */
[----:B------:R-:W-:Y:S01]  /*0590*/  IMAD.MOV.U32 R10, RZ, RZ, R4 ;  /* 0x000000ffff0a7224 */ /* 0x000fe200078e0004 */
[----:B------:R-:W-:Y:S01]  /*05a0*/  MOV R0, 0x5f0 ;  /* 0x000005f000007802 */ /* 0x000fe20000000f00 */
[----:B------:R-:W-:Y:S02]  /*05b0*/  IMAD.MOV.U32 R8, RZ, RZ, R5 ;  /* 0x000000ffff087224 */ /* 0x000fe400078e0005 */
[----:B0-----:R-:W-:Y:S01]  /*05c0*/  IMAD.U32 R11, RZ, RZ, UR4 ;  /* 0x00000004ff0b7e24 */ /* 0x001fe2000f8e00ff */
[----:B------:R-:W-:-:S07]  /*05d0*/  MOV R9, UR5 ;  /* 0x0000000500097c02 */ /* 0x000fce0008000f00 */
[----:B------:R-:W-:Y:S05]  /*05e0*/  CALL.REL.NOINC `($__internal_0_$__cuda_sm20_div_rn_f64_full) ;  /* 0x0000000c00947944 */ /* 0x000fea0003c00000 */
[----:B------:R-:W-:Y:S02]  /*05f0*/  IMAD.MOV.U32 R10, RZ, RZ, R9 ;  /* 0x000000ffff0a7224 */ /* 0x000fe400078e0009 */
[----:B------:R-:W-:-:S07]  /*0600*/  IMAD.MOV.U32 R11, RZ, RZ, R8 ;  /* 0x000000ffff0b7224 */ /* 0x000fce00078e0008 */
.L_x_4:
[----:B------:R-:W-:Y:S05]  /*0610*/  BSYNC.RECONVERGENT B0 ;  /* 0x0000000000007941 */ /* 0x000fea0003800200 */
.L_x_3:
[----:B------:R-:W0:Y:S01]  /*0620*/  LDC R3, c[0x0][0x3a8] ;  /* 0x0000ea00ff037b82 */ /* 0x000e220000000800 */
[----:B------:R-:W1:Y:S07]  /*0630*/  LDCU.64 UR4, c[0x0][0x3b0] ;  /* 0x00007600ff0477ac */ /* 0x000e6e0008000a00 */
[----:B------:R-:W2:Y:S08]  /*0640*/  LDC.64 R16, c[0x0][0x390] ;  /* 0x0000e400ff107b82 */ /* 0x000eb00000000a00 */
[----:B------:R-:W3:Y:S01]  /*0650*/  LDC.64 R18, c[0x0][0x3c8] ;  /* 0x0000f200ff127b82 */ /* 0x000ee20000000a00 */
[----:B0-----:R-:W-:-:S07]  /*0660*/  IMAD R2, R2, R3, -R3 ;  /* 0x0000000302027224 */ /* 0x001fce00078e0a03 */
[----:B------:R-:W0:Y:S01]  /*0670*/  LDC.64 R20, c[0x0][0x3c0] ;  /* 0x0000f000ff147b82 */ /* 0x000e220000000a00 */
[----:B------:R-:W-:-:S04]  /*0680*/  IMAD.IADD R7, R7, 0x1, R2 ;  /* 0x0000000107077824 */ /* 0x000fc800078e0202 */
[----:B--2---:R-:W-:-:S03]  /*0690*/  IMAD.WIDE R16, R7, 0x8, R16 ;  /* 0x0000000807107825 */ /* 0x004fc600078e0210 */
[----:B------:R-:W2:Y:S03]  /*06a0*/  LDC R0, c[0x0][0x3c4] ;  /* 0x0000f100ff007b82 */ /* 0x000ea60000000800 */
[----:B------:R-:W4:Y:S01]  /*06b0*/  LDG.E.64 R16, desc[UR6][R16.64] ;  /* 0x0000000610107981 */ /* 0x000f22000c1e1b00 */
[----:B------:R-:W-:Y:S01]  /*06c0*/  IMAD.MOV.U32 R4, RZ, RZ, 0x1 ;  /* 0x00000001ff047424 */ /* 0x000fe200078e00ff */
[----:B---3--:R-:W-:-:S08]  /*06d0*/  DADD R18, R18, R18 ;  /* 0x0000000012127229 */ /* 0x008fd00000000012 */
[----:B-1----:R-:W-:-:S06]  /*06e0*/  DMUL R2, R18, UR4 ;  /* 0x0000000412027c28 */ /* 0x002fcc0008000000 */
[----:B------:R-:W1:Y:S01]  /*06f0*/  MUFU.RCP64H R5, R3 ;  /* 0x0000000300057308 */ /* 0x000e620000001800 */
[----:B--2---:R-:W-:Y:S01]  /*0700*/  FSETP.GEU.AND P1, PT, |R0|, 6.5827683646048100446e-37, PT ;  /* 0x036000000000780b */ /* 0x004fe20003f2e200 */
[----:B-1----:R-:W-:-:S08]  /*0710*/  DFMA R8, -R2, R4, 1 ;  /* 0x3ff000000208742b */ /* 0x002fd00000000104 */
[----:B------:R-:W-:-:S08]  /*0720*/  DFMA R8, R8, R8, R8 ;  /* 0x000000080808722b */ /* 0x000fd00000000008 */
[----:B------:R-:W-:-:S08]  /*0730*/  DFMA R8, R4, R8, R4 ;  /* 0x000000080408722b */ /* 0x000fd00000000004 */
[----:B------:R-:W-:-:S08]  /*0740*/  DFMA R4, -R2, R8, 1 ;  /* 0x3ff000000204742b */ /* 0x000fd00000000108 */
[----:B------:R-:W-:-:S08]  /*0750*/  DFMA R4, R8, R4, R8 ;  /* 0x000000040804722b */ /* 0x000fd00000000008 */
[----:B0-----:R-:W-:-:S08]  /*0760*/  DMUL R8, R4, R20 ;  /* 0x0000001404087228 */ /* 0x001fd00000000000 */
[----:B------:R-:W-:-:S08]  /*0770*/  DFMA R20, -R2, R8, R20 ;  /* 0x000000080214722b */ /* 0x000fd00000000114 */
[----:B------:R-:W-:-:S10]  /*0780*/  DFMA R8, R4, R20, R8 ;  /* 0x000000140408722b */ /* 0x000fd40000000008 */
[----:B------:R-:W-:-:S05]  /*0790*/  FFMA R20, RZ, R3, R9 ;  /* 0x00000003ff147223 */ /* 0x000fca0000000009 */
[----:B------:R-:W-:Y:S01]  /*07a0*/  FSETP.GT.AND P0, PT, |R20|, 1.469367938527859385e-39, PT ;  /* 0x001000001400780b */ /* 0x000fe20003f04200 */
[----:B----4-:R-:W-:-:S08]  /*07b0*/  DADD R4, R26, -R16 ;  /* 0x000000001a047229 */ /* 0x010fd00000000810 */
[----:B------:R-:W-:-:S04]  /*07c0*/  DFMA R24, R4, -R10, R24 ;  /* 0x8000000a0418722b */ /* 0x000fc80000000018 */
[----:B------:R-:W-:Y:S07]  /*07d0*/  @P0 BRA P1, `(.L_x_5) ;  /* 0x0000000000280947 */ /* 0x000fee0000800000 */
[----:B------:R-:W0:Y:S01]  /*07e0*/  LDCU.64 UR4, c[0x0][0x3c0] ;  /* 0x00007800ff0477ac */ /* 0x000e220008000a00 */
[----:B------:R-:W-:Y:S01]  /*07f0*/  MOV R11, R2 ;  /* 0x00000002000b7202 */ /* 0x000fe20000000f00 */
[----:B------:R-:W-:Y:S01]  /*0800*/  IMAD.MOV.U32 R9, RZ, RZ, R3 ;  /* 0x000000ffff097224 */ /* 0x000fe200078e0003 */
[----:B------:R-:W-:Y:S01]  /*0810*/  MOV R0, 0x850 ;  /* 0x0000085000007802 */ /* 0x000fe20000000f00 */
[----:B0-----:R-:W-:Y:S02]  /*0820*/  IMAD.U32 R10, RZ, RZ, UR4 ;  /* 0x00000004ff0a7e24 */ /* 0x001fe4000f8e00ff */
[----:B------:R-:W-:-:S07]  /*0830*/  IMAD.U32 R8, RZ, RZ, UR5 ;  /* 0x00000005ff087e24 */ /* 0x000fce000f8e00ff */
[----:B------:R-:W-:Y:S05]  /*0840*/  CALL.REL.NOINC `($__internal_0_$__cuda_sm20_div_rn_f64_full) ;  /* 0x0000000800fc7944 */ /* 0x000fea0003c00000 */
[----:B------:R-:W-:-:S04]  /*0850*/  LOP3.LUT R9, R9, R8, RZ, 0x3c, !PT ;  /* 0x0000000809097212 */ /* 0x000fc800078e3cff */
[----:B------:R-:W-:-:S04]  /*0860*/  LOP3.LUT R8, R9, R8, RZ, 0x3c, !PT ;  /* 0x0000000809087212 */ /* 0x000fc800078e3cff */
[----:B------:R-:W-:-:S07]  /*0870*/  LOP3.LUT R9, R9, R8, RZ, 0x3c, !PT ;  /* 0x0000000809097212 */ /* 0x000fce00078e3cff */
.L_x_5:
[----:B------:R-:W0:Y:S08]  /*0880*/  LDC.64 R20, c[0x0][0x3a0] ;  /* 0x0000e800ff147b82 */ /* 0x000e300000000a00 */
[----:B------:R-:W1:Y:S01]  /*0890*/  LDC.64 R4, c[0x0][0x3b0] ;  /* 0x0000ec00ff047b82 */ /* 0x000e620000000a00 */
[----:B------:R-:W-:Y:S01]  /*08a0*/  IMAD.MOV.U32 R2, RZ, RZ, 0x1 ;  /* 0x00000001ff027424 */ /* 0x000fe200078e00ff */
[----:B------:R-:W2:Y:S01]  /*08b0*/  LDCU.64 UR4, c[0x0][0x3c0] ;  /* 0x00007800ff0477ac */ /* 0x000ea20008000a00 */
[----:B0-----:R-:W-:-:S05]  /*08c0*/  IMAD.WIDE R20, R6, 0x8, R20 ;  /* 0x0000000806147825 */ /* 0x001fca00078e0214 */
[----:B------:R-:W3:Y:S04]  /*08d0*/  LDG.E.64 R28, desc[UR6][R20.64+0x8] ;  /* 0x00000806141c7981 */ /* 0x000ee8000c1e1b00 */
[----:B------:R-:W3:Y:S01]  /*08e0*/  LDG.E.64 R10, desc[UR6][R20.64+-0x8] ;  /* 0xfffff806140a7981 */ /* 0x000ee2000c1e1b00 */
[----:B-1----:R-:W-:-:S06]  /*08f0*/  DMUL R4, R4, R4 ;  /* 0x0000000404047228 */ /* 0x002fcc0000000000 */
[----:B------:R-:W0:Y:S02]  /*0900*/  MUFU.RCP64H R3, R5 ;  /* 0x0000000500037308 */ /* 0x000e240000001800 */
[----:B0-----:R-:W-:-:S08]  /*0910*/  DFMA R22, -R4, R2, 1 ;  /* 0x3ff000000416742b */ /* 0x001fd00000000102 */
[----:B------:R-:W-:Y:S02]  /*0920*/  DFMA R30, R22, R22, R22 ;  /* 0x00000016161e722b */ /* 0x000fe40000000016 */
[----:B------:R-:W2:Y:S06]  /*0930*/  LDC.64 R22, c[0x0][0x3d0] ;  /* 0x0000f400ff167b82 */ /* 0x000eac0000000a00 */
[----:B------:R-:W-:-:S08]  /*0940*/  DFMA R30, R2, R30, R2 ;  /* 0x0000001e021e722b */ /* 0x000fd00000000002 */
[----:B------:R-:W-:-:S08]  /*0950*/  DFMA R2, -R4, R30, 1 ;  /* 0x3ff000000402742b */ /* 0x000fd0000000011e */
[----:B------:R-:W-:Y:S02]  /*0960*/  DFMA R2, R30, R2, R30 ;  /* 0x000000021e02722b */ /* 0x000fe4000000001e */
[----:B--2---:R-:W-:-:S08]  /*0970*/  DMUL R22, R22, UR4 ;  /* 0x0000000416167c28 */ /* 0x004fd00008000000 */
[----:B------:R-:W-:Y:S02]  /*0980*/  DMUL R30, R22, R2 ;  /* 0x00000002161e7228 */ /* 0x000fe40000000000 */
[----:B------:R-:W-:-:S06]  /*0990*/  FSETP.GEU.AND P1, PT, |R23|, 6.5827683646048100446e-37, PT ;  /* 0x036000001700780b */ /* 0x000fcc0003f2e200 */
[----:B------:R-:W-:-:S08]  /*09a0*/  DFMA R32, -R4, R30, R22 ;  /* 0x0000001e0420722b */ /* 0x000fd00000000116 */
[----:B------:R-:W-:-:S10]  /*09b0*/  DFMA R2, R2, R32, R30 ;  /* 0x000000200202722b */ /* 0x000fd4000000001e */
[----:B------:R-:W-:-:S05]  /*09c0*/  FFMA R0, RZ, R5, R3 ;  /* 0x00000005ff007223 */ /* 0x000fca0000000003 */
[----:B------:R-:W-:Y:S01]  /*09d0*/  FSETP.GT.AND P0, PT, |R0|, 1.469367938527859385e-39, PT ;  /* 0x001000000000780b */ /* 0x000fe20003f04200 */
[----:B---3--:R-:W-:-:S08]  /*09e0*/  DADD R10, R28, -R10 ;  /* 0x000000001c0a7229 */ /* 0x008fd0000000080a */
[----:B------:R-:W-:-:S04]  /*09f0*/  DFMA R24, R10, -R8, R24 ;  /* 0x800000080a18722b */ /* 0x000fc80000000018 */
[----:B------:R-:W-:Y:S07]  /*0a00*/  @P0 BRA P1, `(.L_x_6) ;  /* 0x0000000000200947 */ /* 0x000fee0000800000 */
[----:B------:R-:W-:Y:S01]  /*0a10*/  MOV R11, R4 ;  /* 0x00000004000b7202 */ /* 0x000fe20000000f00 */
[----:B------:R-:W-:Y:S01]  /*0a20*/  IMAD.MOV.U32 R9, RZ, RZ, R5 ;  /* 0x000000ffff097224 */ /* 0x000fe200078e0005 */
[----:B------:R-:W-:Y:S01]  /*0a30*/  MOV R0, 0xa70 ;  /* 0x00000a7000007802 */ /* 0x000fe20000000f00 */
[----:B------:R-:W-:Y:S02]  /*0a40*/  IMAD.MOV.U32 R10, RZ, RZ, R22 ;  /* 0x000000ffff0a7224 */ /* 0x000fe400078e0016 */
[----:B------:R-:W-:-:S07]  /*0a50*/  IMAD.MOV.U32 R8, RZ, RZ, R23 ;  /* 0x000000ffff087224 */ /* 0x000fce00078e0017 */
[----:B------:R-:W-:Y:S05]  /*0a60*/  CALL.REL.NOINC `($__internal_0_$__cuda_sm20_div_rn_f64_full) ;  /* 0x0000000800747944 */ /* 0x000fea0003c00000 */
[----:B------:R-:W-:Y:S01]  /*0a70*/  IMAD.MOV.U32 R2, RZ, RZ, R9 ;  /* 0x000000ffff027224 */ /* 0x000fe200078e0009 */
[----:B------:R-:W-:-:S07]  /*0a80*/  MOV R3, R8 ;  /* 0x0000000800037202 */ /* 0x000fce0000000f00 */
.L_x_6:
[----:B------:R-:W2:Y:S01]  /*0a90*/  LDG.E.64 R8, desc[UR6][R12.64+0x8] ;  /* 0x000008060c087981 */ /* 0x000ea2000c1e1b00 */
[----:B------:R-:W0:Y:S01]  /*0aa0*/  LDC.64 R28, c[0x0][0x3b8] ;  /* 0x0000ee00ff1c7b82 */ /* 0x000e220000000a00 */
[----:B------:R-:W-:Y:S01]  /*0ab0*/  IMAD.MOV.U32 R4, RZ, RZ, 0x1 ;  /* 0x00000001ff047424 */ /* 0x000fe200078e00ff */
[----:B------:R-:W-:Y:S01]  /*0ac0*/  DADD R26, R26, R26 ;  /* 0x000000001a1a7229 */ /* 0x000fe2000000001a */
[----:B------:R-:W-:Y:S01]  /*0ad0*/  FSETP.GEU.AND P1, PT, |R23|, 6.5827683646048100446e-37, PT ;  /* 0x036000001700780b */ /* 0x000fe20003f2e200 */
[----:B0-----:R-:W-:-:S06]  /*0ae0*/  DMUL R28, R28, R28 ;  /* 0x0000001c1c1c7228 */ /* 0x001fcc0000000000 */
[----:B------:R-:W0:Y:S02]  /*0af0*/  MUFU.RCP64H R5, R29 ;  /* 0x0000001d00057308 */ /* 0x000e240000001800 */
[----:B0-----:R-:W-:-:S08]  /*0b00*/  DFMA R10, -R28, R4, 1 ;  /* 0x3ff000001c0a742b */ /* 0x001fd00000000104 */
[----:B------:R-:W-:-:S08]  /*0b10*/  DFMA R10, R10, R10, R10 ;  /* 0x0000000a0a0a722b */ /* 0x000fd0000000000a */
[----:B------:R-:W-:-:S08]  /*0b20*/  DFMA R10, R4, R10, R4 ;  /* 0x0000000a040a722b */ /* 0x000fd00000000004 */
[----:B------:R-:W-:-:S08]  /*0b30*/  DFMA R4, -R28, R10, 1 ;  /* 0x3ff000001c04742b */ /* 0x000fd0000000010a */
[----:B------:R-:W-:-:S08]  /*0b40*/  DFMA R4, R10, R4, R10 ;  /* 0x000000040a04722b */ /* 0x000fd0000000000a */
[----:B------:R-:W-:-:S08]  /*0b50*/  DMUL R10, R22, R4 ;  /* 0x00000004160a7228 */ /* 0x000fd00000000000 */
[----:B------:R-:W-:-:S08]  /*0b60*/  DFMA R30, -R28, R10, R22 ;  /* 0x0000000a1c1e722b */ /* 0x000fd00000000116 */
[----:B------:R-:W-:-:S10]  /*0b70*/  DFMA R4, R4, R30, R10 ;  /* 0x0000001e0404722b */ /* 0x000fd4000000000a */
[----:B------:R-:W-:-:S05]  /*0b80*/  FFMA R0, RZ, R29, R5 ;  /* 0x0000001dff007223 */ /* 0x000fca0000000005 */
[----:B------:R-:W-:Y:S01]  /*0b90*/  FSETP.GT.AND P0, PT, |R0|, 1.469367938527859385e-39, PT ;  /* 0x001000000000780b */ /* 0x000fe20003f04200 */
[----:B--2---:R-:W-:-:S08]  /*0ba0*/  DADD R8, R8, -R26 ;  /* 0x0000000008087229 */ /* 0x004fd0000000081a */
[----:B------:R-:W-:-:S08]  /*0bb0*/  DADD R8, R14, R8 ;  /* 0x000000000e087229 */ /* 0x000fd00000000008 */
[----:B------:R-:W-:Y:S01]  /*0bc0*/  DFMA R24, R8, R2, R24 ;  /* 0x000000020818722b */ /* 0x000fe20000000018 */
[----:B------:R-:W-:Y:S10]  /*0bd0*/  @P0 BRA P1, `(.L_x_7) ;  /* 0x0000000000200947 */ /* 0x000ff40000800000 */
[----:B------:R-:W-:Y:S01]  /*0be0*/  IMAD.MOV.U32 R10, RZ, RZ, R22 ;  /* 0x000000ffff0a7224 */ /* 0x000fe200078e0016 */
[----:B------:R-:W-:Y:S01]  /*0bf0*/  MOV R9, R29 ;  /* 0x0000001d00097202 */ /* 0x000fe20000000f00 */
[----:B------:R-:W-:Y:S01]  /*0c00*/  IMAD.MOV.U32 R8, RZ, RZ, R23 ;  /* 0x000000ffff087224 */ /* 0x000fe200078e0017 */
[----:B------:R-:W-:Y:S01]  /*0c10*/  MOV R0, 0xc40 ;  /* 0x00000c4000007802 */ /* 0x000fe20000000f00 */
[----:B------:R-:W-:-:S07]  /*0c20*/  IMAD.MOV.U32 R11, RZ, RZ, R28 ;  /* 0x000000ffff0b7224 */ /* 0x000fce00078e001c */
[----:B------:R-:W-:Y:S05]  /*0c30*/  CALL.REL.NOINC `($__internal_0_$__cuda_sm20_div_rn_f64_full) ;  /* 0x0000000800007944 */ /* 0x000fea0003c00000 */
[----:B------:R-:W-:Y:S02]  /*0c40*/  IMAD.MOV.U32 R4, RZ, RZ, R9 ;  /* 0x000000ffff047224 */ /* 0x000fe400078e0009 */
[----:B------:R-:W-:-:S07]  /*0c50*/  IMAD.MOV.U32 R5, RZ, RZ, R8 ;  /* 0x000000ffff057224 */ /* 0x000fce00078e0008 */
.L_x_7:
[----:B------:R-:W0:Y:S01]  /*0c60*/  LDC R9, c[0x0][0x3a8] ;  /* 0x0000ea00ff097b82 */ /* 0x000e220000000800 */
[----:B------:R-:W1:Y:S01]  /*0c70*/  LDCU UR8, c[0x0][0x3b4] ;  /* 0x00007680ff0877ac */ /* 0x000e620008000800 */
[----:B------:R-:W2:Y:S06]  /*0c80*/  LDCU.64 UR4, c[0x0][0x3c0] ;  /* 0x00007800ff0477ac */ /* 0x000eac0008000a00 */
[----:B------:R-:W3:Y:S08]  /*0c90*/  LDC.64 R10, c[0x0][0x380] ;  /* 0x0000e000ff0a7b82 */ /* 0x000ef00000000a00 */
[----:B------:R-:W4:Y:S01]  /*0ca0*/  LDC.64 R22, c[0x0][0x3b0] ;  /* 0x0000ec00ff167b82 */ /* 0x000f220000000a00 */
[----:B0-----:R-:W-:-:S07]  /*0cb0*/  IMAD.WIDE R8, R9, 0x8, R12 ;  /* 0x0000000809087825 */ /* 0x001fce00078e020c */
[----:B------:R-:W0:Y:S01]  /*0cc0*/  LDC.64 R12, c[0x0][0x398] ;  /* 0x0000e600ff0c7b82 */ /* 0x000e220000000a00 */
[----:B------:R-:W5:Y:S01]  /*0cd0*/  LDG.E.64 R8, desc[UR6][R8.64] ;  /* 0x0000000608087981 */ /* 0x000f62000c1e1b00 */
[----:B---3--:R-:W-:-:S04]  /*0ce0*/  IMAD.WIDE R10, R6, 0x8, R10 ;  /* 0x00000008060a7825 */ /* 0x008fc800078e020a */
[----:B0-----:R-:W-:Y:S01]  /*0cf0*/  IMAD.WIDE R12, R6, 0x8, R12 ;  /* 0x00000008060c7825 */ /* 0x001fe200078e020c */
[----:B-----5:R-:W-:-:S08]  /*0d00*/  DADD R26, -R26, R8 ;  /* 0x000000001a1a7229 */ /* 0x020fd00000000108 */
[----:B------:R-:W-:-:S08]  /*0d10*/  DADD R26, R16, R26 ;  /* 0x00000000101a7229 */ /* 0x000fd0000000001a */
[----:B------:R-:W-:-:S07]  /*0d20*/  DFMA R26, R26, R4, R24 ;  /* 0x000000041a1a722b */ /* 0x000fce0000000018 */
[----:B------:R0:W-:Y:S04]  /*0d30*/  STG.E.64 desc[UR6][R10.64], R26 ;  /* 0x0000001a0a007986 */ /* 0x0001e8000c101b06 */
[----:B------:R-:W2:Y:S01]  /*0d40*/  LDG.E.64 R24, desc[UR6][R12.64] ;  /* 0x000000060c187981 */ /* 0x000ea2000c1e1b00 */
[----:B-1----:R-:W4:Y:S01]  /*0d50*/  MUFU.RCP64H R9, UR8 ;  /* 0x0000000800097d08 */ /* 0x002f220008001800 */
[----:B------:R-:W-:Y:S01]  /*0d60*/  IMAD.MOV.U32 R8, RZ, RZ, 0x1 ;  /* 0x00000001ff087424 */ /* 0x000fe200078e00ff */
[----:B------:R-:W-:Y:S05]  /*0d70*/  BSSY.RECONVERGENT B0, `(.L_x_8) ;  /* 0x0000017000007945 */ /* 0x000fea0003800200 */
[----:B----4-:R-:W-:-:S08]  /*0d80*/  DFMA R14, R8, -R22, 1 ;  /* 0x3ff00000080e742b */ /* 0x010fd00000000816 */
[----:B------:R-:W-:-:S08]  /*0d90*/  DFMA R14, R14, R14, R14 ;  /* 0x0000000e0e0e722b */ /* 0x000fd0000000000e */
[----:B------:R-:W-:-:S08]  /*0da0*/  DFMA R14, R8, R14, R8 ;  /* 0x0000000e080e722b */ /* 0x000fd00000000008 */
[----:B------:R-:W-:-:S08]  /*0db0*/  DFMA R8, R14, -R22, 1 ;  /* 0x3ff000000e08742b */ /* 0x000fd00000000816 */
[----:B0-----:R-:W-:Y:S02]  /*0dc0*/  DFMA R10, R14, R8, R14 ;  /* 0x000000080e0a722b */ /* 0x001fe4000000000e */
[----:B--2---:R-:W-:-:S08]  /*0dd0*/  DMUL R16, R24, UR4 ;  /* 0x0000000418107c28 */ /* 0x004fd00008000000 */
        /* <DEDUP_REMOVED lines=9> */
[----:B------:R-:W-:Y:S01]  /*0e70*/  MOV R0, 0xec0 ;  /* 0x00000ec000007802 */ /* 0x000fe20000000f00 */
[----:B------:R-:W-:Y:S01]  /*0e80*/  IMAD.MOV.U32 R8, RZ, RZ, R17 ;  /* 0x000000ffff087224 */ /* 0x000fe200078e0011 */
[----:B0-----:R-:W-:Y:S01]  /*0e90*/  MOV R11, UR4 ;  /* 0x00000004000b7c02 */ /* 0x001fe20008000f00 */
[----:B------:R-:W-:-:S07]  /*0ea0*/  IMAD.U32 R9, RZ, RZ, UR5 ;  /* 0x00000005ff097e24 */ /* 0x000fce000f8e00ff */
[----:B------:R-:W-:Y:S05]  /*0eb0*/  CALL.REL.NOINC `($__internal_0_$__cuda_sm20_div_rn_f64_full) ;  /* 0x0000000400607944 */ /* 0x000fea0003c00000 */
[----:B------:R-:W-:Y:S02]  /*0ec0*/  IMAD.MOV.U32 R14, RZ, RZ, R9 ;  /* 0x000000ffff0e7224 */ /* 0x000fe400078e0009 */
[----:B------:R-:W-:-:S07]  /*0ed0*/  IMAD.MOV.U32 R15, RZ, RZ, R8 ;  /* 0x000000ffff0f7224 */ /* 0x000fce00078e0008 */
.L_x_9:
[----:B------:R-:W-:Y:S05]  /*0ee0*/  BSYNC.RECONVERGENT B0 ;  /* 0x0000000000007941 */ /* 0x000fea0003800200 */
.L_x_8:
[----:B------:R-:W2:Y:S01]  /*0ef0*/  LDG.E.64 R22, desc[UR6][R12.64+-0x8] ;  /* 0xfffff8060c167981 */ /* 0x000ea2000c1e1b00 */
[----:B------:R-:W0:Y:S01]  /*0f00*/  LDCU UR4, c[0x0][0x3bc] ;  /* 0x00007780ff0477ac */ /* 0x000e220008000800 */
[----:B------:R-:W1:Y:S01]  /*0f10*/  LDC.64 R8, c[0x0][0x3b8] ;  /* 0x0000ee00ff087b82 */ /* 0x000e620000000a00 */
[----:B------:R-:W-:Y:S01]  /*0f20*/  MOV R10, 0x1 ;  /* 0x00000001000a7802 */ /* 0x000fe20000000f00 */
[----:B------:R-:W-:Y:S01]  /*0f30*/  BSSY.RECONVERGENT B0, `(.L_x_10) ;  /* 0x000001a000007945 */ /* 0x000fe20003800200 */
[----:B------:R-:W-:Y:S01]  /*0f40*/  FSETP.GEU.AND P1, PT, |R17|, 6.5827683646048100446e-37, PT ;  /* 0x036000001100780b */ /* 0x000fe20003f2e200 */
        /* <DEDUP_REMOVED lines=18> */
[----:B0-----:R-:W-:Y:S02]  /*1070*/  IMAD.U32 R11, RZ, RZ, UR4 ;  /* 0x00000004ff0b7e24 */ /* 0x001fe4000f8e00ff */
[----:B------:R-:W-:-:S07]  /*1080*/  IMAD.U32 R9, RZ, RZ, UR5 ;  /* 0x00000005ff097e24 */ /* 0x000fce000f8e00ff */
[----:B------:R-:W-:Y:S05]  /*1090*/  CALL.REL.NOINC `($__internal_0_$__cuda_sm20_div_rn_f64_full) ;  /* 0x0000000000e87944 */ /* 0x000fea0003c00000 */
[----:B------:R-:W-:-:S04]  /*10a0*/  LOP3.LUT R9, R9, R8, RZ, 0x3c, !PT ;  /* 0x0000000809097212 */ /* 0x000fc800078e3cff */
[----:B------:R-:W-:-:S04]  /*10b0*/  LOP3.LUT R8, R9, R8, RZ, 0x3c, !PT ;  /* 0x0000000809087212 */ /* 0x000fc800078e3cff */
[----:B------:R-:W-:-:S07]  /*10c0*/  LOP3.LUT R9, R9, R8, RZ, 0x3c, !PT ;  /* 0x0000000809097212 */ /* 0x000fce00078e3cff */
.L_x_11:
[----:B------:R-:W-:Y:S05]  /*10d0*/  BSYNC.RECONVERGENT B0 ;  /* 0x0000000000007941 */ /* 0x000fea0003800200 */
.L_x_10:
[----:B------:R-:W0:Y:S01]  /*10e0*/  LDC.64 R16, c[0x0][0x398] ;  /* 0x0000e600ff107b82 */ /* 0x000e220000000a00 */
[----:B------:R-:W1:Y:S01]  /*10f0*/  LDCU.64 UR4, c[0x0][0x3b8] ;  /* 0x00007700ff0477ac */ /* 0x000e620008000a00 */
[----:B------:R-:W-:-:S06]  /*1100*/  MOV R10, 0x1 ;  /* 0x00000001000a7802 */ /* 0x000fcc0000000f00 */
[----:B------:R-:W2:Y:S01]  /*1110*/  LDC R0, c[0x0][0x3c4] ;  /* 0x0000f100ff007b82 */ /* 0x000ea20000000800 */
[----:B0-----:R-:W-:-:S06]  /*1120*/  IMAD.WIDE R16, R7, 0x8, R16 ;  /* 0x0000000807107825 */ /* 0x001fcc00078e0210 */
[----:B------:R-:W3:Y:S01]  /*1130*/  LDG.E.64 R16, desc[UR6][R16.64] ;  /* 0x0000000610107981 */ /* 0x000ee2000c1e1b00 */
[----:B-1----:R-:W-:Y:S01]  /*1140*/  DMUL R18, R18, UR4 ;  /* 0x0000000412127c28 */ /* 0x002fe20008000000 */
[----:B------:R-:W0:Y:S01]  /*1150*/  LDCU.64 UR4, c[0x0][0x3c0] ;  /* 0x00007800ff0477ac */ /* 0x000e220008000a00 */
[----:B--2---:R-:W-:-:S04]  /*1160*/  FSETP.GEU.AND P1, PT, |R0|, 6.5827683646048100446e-37, PT ;  /* 0x036000000000780b */ /* 0x004fc80003f2e200 */
[----:B------:R-:W1:Y:S02]  /*1170*/  MUFU.RCP64H R11, R19 ;  /* 0x00000013000b7308 */ /* 0x000e640000001800 */
[----:B-1----:R-:W-:-:S08]  /*1180*/  DFMA R26, -R18, R10, 1 ;  /* 0x3ff00000121a742b */ /* 0x002fd0000000010a */
[----:B------:R-:W-:-:S08]  /*1190*/  DFMA R26, R26, R26, R26 ;  /* 0x0000001a1a1a722b */ /* 0x000fd0000000001a */
[----:B------:R-:W-:-:S08]  /*11a0*/  DFMA R26, R10, R26, R10 ;  /* 0x0000001a0a1a722b */ /* 0x000fd0000000000a */
[----:B------:R-:W-:-:S08]  /*11b0*/  DFMA R10, -R18, R26, 1 ;  /* 0x3ff00000120a742b */ /* 0x000fd0000000011a */
[----:B------:R-:W-:-:S08]  /*11c0*/  DFMA R10, R26, R10, R26 ;  /* 0x0000000a1a0a722b */ /* 0x000fd0000000001a */
[----:B0-----:R-:W-:-:S08]  /*11d0*/  DMUL R26, R10, UR4 ;  /* 0x000000040a1a7c28 */ /* 0x001fd00008000000 */
[----:B------:R-:W-:-:S08]  /*11e0*/  DFMA R28, -R18, R26, UR4 ;  /* 0x00000004121c7e2b */ /* 0x000fd0000800011a */
[----:B------:R-:W-:-:S10]  /*11f0*/  DFMA R10, R10, R28, R26 ;  /* 0x0000001c0a0a722b */ /* 0x000fd4000000001a */
[----:B------:R-:W-:-:S05]  /*1200*/  FFMA R28, RZ, R19, R11 ;  /* 0x00000013ff1c7223 */ /* 0x000fca000000000b */
[----:B------:R-:W-:Y:S01]  /*1210*/  FSETP.GT.AND P0, PT, |R28|, 1.469367938527859385e-39, PT ;  /* 0x001000001c00780b */ /* 0x000fe20003f04200 */
[----:B---3--:R-:W-:-:S08]  /*1220*/  DADD R26, R24, -R16 ;  /* 0x00000000181a7229 */ /* 0x008fd00000000810 */
        /* <DEDUP_REMOVED lines=9> */
[----:B------:R-:W-:Y:S01]  /*12c0*/  MOV R10, R9 ;  /* 0x00000009000a7202 */ /* 0x000fe20000000f00 */
[----:B------:R-:W-:-:S07]  /*12d0*/  IMAD.MOV.U32 R11, RZ, RZ, R8 ;  /* 0x000000ffff0b7224 */ /* 0x000fce00078e0008 */
.L_x_12:
[----:B------:R-:W0:Y:S01]  /*12e0*/  LDC.64 R8, c[0x0][0x3a0] ;  /* 0x0000e800ff087b82 */ /* 0x000e220000000a00 */
[----:B------:R-:W2:Y:S07]  /*12f0*/  LDG.E.64 R26, desc[UR6][R12.64+0x8] ;  /* 0x000008060c1a7981 */ /* 0x000eae000c1e1b00 */
[----:B------:R-:W1:Y:S01]  /*1300*/  LDC R29, c[0x0][0x3a8] ;  /* 0x0000ea00ff1d7b82 */ /* 0x000e620000000800 */
[----:B------:R-:W-:-:S07]  /*1310*/  DADD R24, R24, R24 ;  /* 0x0000000018187229 */ /* 0x000fce0000000018 */
[----:B------:R-:W3:Y:S01]  /*1320*/  LDC.64 R30, c[0x0][0x388] ;  /* 0x0000e200ff1e7b82 */ /* 0x000ee20000000a00 */
[----:B0-----:R-:W-:-:S06]  /*1330*/  IMAD.WIDE R8, R7, 0x8, R8 ;  /* 0x0000000807087825 */ /* 0x001fcc00078e0208 */
[----:B------:R-:W4:Y:S01]  /*1340*/  LDG.E.64 R8, desc[UR6][R8.64] ;  /* 0x0000000608087981 */ /* 0x000f22000c1e1b00 */
[----:B-1----:R-:W-:-:S04]  /*1350*/  IMAD.WIDE R20, R29, 0x8, R20 ;  /* 0x000000081d147825 */ /* 0x002fc800078e0214 */
[----:B------:R-:W-:Y:S02]  /*1360*/  IMAD.WIDE R28, R29, 0x8, R12 ;  /* 0x000000081d1c7825 */ /* 0x000fe400078e020c */
[----:B------:R-:W4:Y:S04]  /*1370*/  LDG.E.64 R20, desc[UR6][R20.64] ;  /* 0x0000000614147981 */ /* 0x000f28000c1e1b00 */
[----:B------:R-:W5:Y:S01]  /*1380*/  LDG.E.64 R28, desc[UR6][R28.64] ;  /* 0x000000061c1c7981 */ /* 0x000f62000c1e1b00 */
[----:B---3--:R-:W-:Y:S01]  /*1390*/  IMAD.WIDE R30, R6, 0x8, R30 ;  /* 0x00000008061e7825 */ /* 0x008fe200078e021e */
[----:B--2---:R-:W-:-:S08]  /*13a0*/  DADD R26, R26, -R24 ;  /* 0x000000001a1a7229 */ /* 0x004fd00000000818 */
[----:B------:R-:W-:Y:S02]  /*13b0*/  DADD R26, R22, R26 ;  /* 0x00000000161a7229 */ /* 0x000fe4000000001a */
[----:B----4-:R-:W-:Y:S02]  /*13c0*/  DADD R18, R20, -R8 ;  /* 0x0000000014127229 */ /* 0x010fe40000000808 */
[----:B-----5:R-:W-:-:S06]  /*13d0*/  DADD R24, -R24, R28 ;  /* 0x0000000018187229 */ /* 0x020fcc000000011c */
[----:B------:R-:W-:Y:S02]  /*13e0*/  DFMA R14, R18, -R10, R14 ;  /* 0x8000000a120e722b */ /* 0x000fe4000000000e */
[----:B------:R-:W-:-:S06]  /*13f0*/  DADD R24, R16, R24 ;  /* 0x0000000010187229 */ /* 0x000fcc0000000018 */
[----:B------:R-:W-:-:S08]  /*1400*/  DFMA R14, R26, R2, R14 ;  /* 0x000000021a0e722b */ /* 0x000fd0000000000e */
[----:B------:R-:W-:-:S07]  /*1410*/  DFMA R14, R24, R4, R14 ;  /* 0x00000004180e722b */ /* 0x000fce000000000e */
[----:B------:R-:W-:Y:S01]  /*1420*/  STG.E.64 desc[UR6][R30.64], R14 ;  /* 0x0000000e1e007986 */ /* 0x000fe2000c101b06 */
[----:B------:R-:W-:Y:S05]  /*1430*/  EXIT ;  /* 0x000000000000794d */ /* 0x000fea0003800000 */
        .weak           $__internal_0_$__cuda_sm20_div_rn_f64_full
        .type           $__internal_0_$__cuda_sm20_div_rn_f64_full,@function
        .size           $__internal_0_$__cuda_sm20_div_rn_f64_full,(.L_x_46 - $__internal_0_$__cuda_sm20_div_rn_f64_full)
$__internal_0_$__cuda_sm20_div_rn_f64_full:
[----:B------:R-:W-:Y:S01]  /*1440*/  IMAD.MOV.U32 R35, RZ, RZ, R8 ;  /* 0x000000ffff237224 */ /* 0x000fe200078e0008 */
[C---:B------:R-:W-:Y:S01]  /*1450*/  FSETP.GEU.AND P0, PT, |R9|.reuse, 1.469367938527859385e-39, PT ;  /* 0x001000000900780b */ /* 0x040fe20003f0e200 */
[----:B------:R-:W-:Y:S01]  /*1460*/  IMAD.MOV.U32 R29, RZ, RZ, R9 ;  /* 0x000000ffff1d7224 */ /* 0x000fe200078e0009 */
[----:B------:R-:W-:Y:S01]  /*1470*/  LOP3.LUT R8, R9, 0x800fffff, RZ, 0xc0, !PT ;  /* 0x800fffff09087812 */ /* 0x000fe200078ec0ff */
[----:B------:R-:W-:Y:S01]  /*1480*/  IMAD.MOV.U32 R34, RZ, RZ, R10 ;  /* 0x000000ffff227224 */ /* 0x000fe200078e000a */
[C---:B------:R-:W-:Y:S01]  /*1490*/  FSETP.GEU.AND P2, PT, |R35|.reuse, 1.469367938527859385e-39, PT ;  /* 0x001000002300780b */ /* 0x040fe20003f4e200 */
[----:B------:R-:W-:Y:S01]  /*14a0*/  IMAD.MOV.U32 R32, RZ, RZ, R11 ;  /* 0x000000ffff207224 */ /* 0x000fe200078e000b */
[----:B------:R-:W-:Y:S01]  /*14b0*/  MOV R28, R11 ;  /* 0x0000000b001c7202 */ /* 0x000fe20000000f00 */
[----:B------:R-:W-:Y:S01]  /*14c0*/  BSSY.RECONVERGENT B1, `(.L_x_13) ;  /* 0x0000058000017945 */ /* 0x000fe20003800200 */
[----:B------:R-:W-:Y:S02]  /*14d0*/  LOP3.LUT R33, R8, 0x3ff00000, RZ, 0xfc, !PT ;  /* 0x3ff0000008217812 */ /* 0x000fe400078efcff */
[----:B------:R-:W-:-:S02]  /*14e0*/  LOP3.LUT R8, R35, 0x7ff00000, RZ, 0xc0, !PT ;  /* 0x7ff0000023087812 */ /* 0x000fc400078ec0ff */
[----:B------:R-:W-:Y:S01]  /*14f0*/  LOP3.LUT R9, R9, 0x7ff00000, RZ, 0xc0, !PT ;  /* 0x7ff0000009097812 */ /* 0x000fe200078ec0ff */
[----:B------:R-:W-:Y:S01]  /*1500*/  @!P0 DMUL R32, R28, 8.98846567431157953865e+307 ;  /* 0x7fe000001c208828 */ /* 0x000fe20000000000 */
[----:B------:R-:W-:Y:S02]  /*1510*/  MOV R36, R34 ;  /* 0x0000002200247202 */ /* 0x000fe40000000f00 */
[C---:B------:R-:W-:Y:S01]  /*1520*/  ISETP.GE.U32.AND P1, PT, R8.reuse, R9, PT ;  /* 0x000000090800720c */ /* 0x040fe20003f26070 */
[----:B------:R-:W-:Y:S01]  /*1530*/  @!P2 IMAD.MOV.U32 R38, RZ, RZ, RZ ;  /* 0x000000ffff26a224 */ /* 0x000fe200078e00ff */
[----:B------:R-:W-:Y:S01]  /*1540*/  @!P2 LOP3.LUT R10, R29, 0x7ff00000, RZ, 0xc0, !PT ;  /* 0x7ff000001d0aa812 */ /* 0x000fe200078ec0ff */
[----:B------:R-:W0:Y:S03]  /*1550*/  MUFU.RCP64H R31, R33 ;  /* 0x00000021001f7308 */ /* 0x000e260000001800 */
[----:B------:R-:W-:Y:S01]  /*1560*/  @!P2 ISETP.GE.U32.AND P3, PT, R8, R10, PT ;  /* 0x0000000a0800a20c */ /* 0x000fe20003f66070 */
[----:B------:R-:W-:Y:S01]  /*1570*/  IMAD.MOV.U32 R10, RZ, RZ, 0x1ca00000 ;  /* 0x1ca00000ff0a7424 */ /* 0x000fe200078e00ff */
[----:B------:R-:W-:-:S04]  /*1580*/  @!P0 LOP3.LUT R9, R33, 0x7ff00000, RZ, 0xc0, !PT ;  /* 0x7ff0000021098812 */ /* 0x000fc800078ec0ff */
[C---:B------:R-:W-:Y:S02]  /*1590*/  @!P2 SEL R11, R10.reuse, 0x63400000, !P3 ;  /* 0x634000000a0ba807 */ /* 0x040fe40005800000 */
[----:B------:R-:W-:Y:S02]  /*15a0*/  SEL R30, R10, 0x63400000, !P1 ;  /* 0x634000000a1e7807 */ /* 0x000fe40004800000 */
[--C-:B------:R-:W-:Y:S02]  /*15b0*/  @!P2 LOP3.LUT R11, R11, 0x80000000, R35.reuse, 0xf8, !PT ;  /* 0x800000000b0ba812 */ /* 0x100fe400078ef823 */
[----:B------:R-:W-:Y:S01]  /*15c0*/  LOP3.LUT R37, R30, 0x800fffff, R35, 0xf8, !PT ;  /* 0x800fffff1e257812 */ /* 0x000fe200078ef823 */
[----:B------:R-:W-:Y:S01]  /*15d0*/  IMAD.MOV.U32 R30, RZ, RZ, 0x1 ;  /* 0x00000001ff1e7424 */ /* 0x000fe200078e00ff */
[----:B------:R-:W-:-:S06]  /*15e0*/  @!P2 LOP3.LUT R39, R11, 0x100000, RZ, 0xfc, !PT ;  /* 0x001000000b27a812 */ /* 0x000fcc00078efcff */
[----:B------:R-:W-:Y:S02]  /*15f0*/  @!P2 DFMA R36, R36, 2, -R38 ;  /* 0x400000002424a82b */ /* 0x000fe40000000826 */
[----:B0-----:R-:W-:-:S08]  /*1600*/  DFMA R38, R30, -R32, 1 ;  /* 0x3ff000001e26742b */ /* 0x001fd00000000820 */
[----:B------:R-:W-:Y:S01]  /*1610*/  DFMA R38, R38, R38, R38 ;  /* 0x000000262626722b */ /* 0x000fe20000000026 */
[----:B------:R-:W-:-:S05]  /*1620*/  @!P2 LOP3.LUT R8, R37, 0x7ff00000, RZ, 0xc0, !PT ;  /* 0x7ff000002508a812 */ /* 0x000fca00078ec0ff */
[----:B------:R-:W-:Y:S02]  /*1630*/  VIADD R11, R8, 0xffffffff ;  /* 0xffffffff080b7836 */ /* 0x000fe40000000000 */
[----:B------:R-:W-:-:S03]  /*1640*/  DFMA R30, R30, R38, R30 ;  /* 0x000000261e1e722b */ /* 0x000fc6000000001e */
[----:B------:R-:W-:Y:S02]  /*1650*/  ISETP.GT.U32.AND P0, PT, R11, 0x7feffffe, PT ;  /* 0x7feffffe0b00780c */ /* 0x000fe40003f04070 */
[----:B------:R-:W-:-:S03]  /*1660*/  IADD3 R11, PT, PT, R9, -0x1, RZ ;  /* 0xffffffff090b7810 */ /* 0x000fc60007ffe0ff */
[----:B------:R-:W-:Y:S01]  /*1670*/  DFMA R40, R30, -R32, 1 ;  /* 0x3ff000001e28742b */ /* 0x000fe20000000820 */
[----:B------:R-:W-:-:S07]  /*1680*/  ISETP.GT.U32.OR P0, PT, R11, 0x7feffffe, P0 ;  /* 0x7feffffe0b00780c */ /* 0x000fce0000704470 */
[----:B------:R-:W-:-:S08]  /*1690*/  DFMA R40, R30, R40, R30 ;  /* 0x000000281e28722b */ /* 0x000fd0000000001e */
[----:B------:R-:W-:-:S08]  /*16a0*/  DMUL R38, R40, R36 ;  /* 0x0000002428267228 */ /* 0x000fd00000000000 */
[----:B------:R-:W-:-:S08]  /*16b0*/  DFMA R30, R38, -R32, R36 ;  /* 0x80000020261e722b */ /* 0x000fd00000000024 */
[----:B------:R-:W-:Y:S01]  /*16c0*/  DFMA R30, R40, R30, R38 ;  /* 0x0000001e281e722b */ /* 0x000fe20000000026 */
[----:B------:R-:W-:Y:S10]  /*16d0*/  @P0 BRA `(.L_x_14) ;  /* 0x0000000000780947 */ /* 0x000ff40003800000 */
[----:B------:R-:W-:Y:S01]  /*16e0*/  LOP3.LUT R8, R35, 0x7ff00000, RZ, 0xc0, !PT ;  /* 0x7ff0000023087812 */ /* 0x000fe200078ec0ff */
[----:B------:R-:W-:Y:S01]  /*16f0*/  IMAD.MOV.U32 R34, RZ, RZ, RZ ;  /* 0x000000ffff227224 */ /* 0x000fe200078e00ff */
[----:B------:R-:W-:-:S04]  /*1700*/  LOP3.LUT R9, R29, 0x7ff00000, RZ, 0xc0, !PT ;  /* 0x7ff000001d097812 */ /* 0x000fc800078ec0ff */
[CC--:B------:R-:W-:Y:S02]  /*1710*/  VIADDMNMX R11, R8.reuse, -R9.reuse, 0xb9600000, !PT ;  /* 0xb9600000080b7446 */ /* 0x0c0fe40007800909 */
[----:B------:R-:W-:Y:S02]  /*1720*/  ISETP.GE.U32.AND P0, PT, R8, R9, PT ;  /* 0x000000090800720c */ /* 0x000fe40003f06070 */
[----:B------:R-:W-:Y:S02]  /*1730*/  VIMNMX R11, PT, PT, R11, 0x46a00000, PT ;  /* 0x46a000000b0b7848 */ /* 0x000fe40003fe0100 */
[----:B------:R-:W-:-:S05]  /*1740*/  SEL R10, R10, 0x63400000, !P0 ;  /* 0x634000000a0a7807 */ /* 0x000fca0004000000 */
[----:B------:R-:W-:-:S04]  /*1750*/  IMAD.IADD R10, R11, 0x1, -R10 ;  /* 0x000000010b0a7824 */ /* 0x000fc800078e0a0a */
[----:B------:R-:W-:-:S06]  /*1760*/  VIADD R35, R10, 0x7fe00000 ;  /* 0x7fe000000a237836 */ /* 0x000fcc0000000000 */
[----:B------:R-:W-:-:S10]  /*1770*/  DMUL R38, R30, R34 ;  /* 0x000000221e267228 */ /* 0x000fd40000000000 */
[----:B------:R-:W-:-:S13]  /*1780*/  FSETP.GTU.AND P0, PT, |R39|, 1.469367938527859385e-39, PT ;  /* 0x001000002700780b */ /* 0x000fda0003f0c200 */
[----:B------:R-:W-:Y:S05]  /*1790*/  @P0 BRA `(.L_x_15) ;  /* 0x0000000000a80947 */ /* 0x000fea0003800000 */
[----:B------:R-:W-:Y:S01]  /*17a0*/  DFMA R32, R30, -R32, R36 ;  /* 0x800000201e20722b */ /* 0x000fe20000000024 */
[----:B------:R-:W-:-:S09]  /*17b0*/  MOV R34, RZ ;  /* 0x000000ff00227202 */ /* 0x000fd20000000f00 */
[C---:B------:R-:W-:Y:S02]  /*17c0*/  FSETP.NEU.AND P0, PT, R33.reuse, RZ, PT ;  /* 0x000000ff2100720b */ /* 0x040fe40003f0d000 */
[----:B------:R-:W-:-:S04]  /*17d0*/  LOP3.LUT R9, R33, 0x80000000, R29, 0x48, !PT ;  /* 0x8000000021097812 */ /* 0x000fc800078e481d */
[----:B------:R-:W-:-:S07]  /*17e0*/  LOP3.LUT R35, R9, R35, RZ, 0xfc, !PT ;  /* 0x0000002309237212 */ /* 0x000fce00078efcff */
[----:B------:R-:W-:Y:S05]  /*17f0*/  @!P0 BRA `(.L_x_15) ;  /* 0x0000000000908947 */ /* 0x000fea0003800000 */
[----:B------:R-:W-:Y:S01]  /*1800*/  IMAD.MOV R29, RZ, RZ, -R10 ;  /* 0x000000ffff1d7224 */ /* 0x000fe200078e0a0a */
[----:B------:R-:W-:Y:S01]  /*1810*/  IADD3 R10, PT, PT, -R10, -0x43300000, RZ ;  /* 0xbcd000000a0a7810 */ /* 0x000fe20007ffe1ff */
[----:B------:R-:W-:-:S06]  /*1820*/  IMAD.MOV.U32 R28, RZ, RZ, RZ ;  /* 0x000000ffff1c7224 */ /* 0x000fcc00078e00ff */
[----:B------:R-:W-:Y:S02]  /*1830*/  DFMA R28, R38, -R28, R30 ;  /* 0x8000001c261c722b */ /* 0x000fe4000000001e */
[----:B------:R-:W-:-:S08]  /*1840*/  DMUL.RP R30, R30, R34 ;  /* 0x000000221e1e7228 */ /* 0x000fd00000008000 */
[----:B------:R-:W-:Y:S02]  /*1850*/  FSETP.NEU.AND P0, PT, |R29|, R10, PT ;  /* 0x0000000a1d00720b */ /* 0x000fe40003f0d200 */
[----:B------:R-:W-:Y:S02]  /*1860*/  LOP3.LUT R9, R31, R9, RZ, 0x3c, !PT ;  /* 0x000000091f097212 */ /* 0x000fe400078e3cff */
[----:B------:R-:W-:Y:S02]  /*1870*/  FSEL R8, R30, R38, !P0 ;  /* 0x000000261e087208 */ /* 0x000fe40004000000 */
[----:B------:R-:W-:-:S03]  /*1880*/  FSEL R9, R9, R39, !P0 ;  /* 0x0000002709097208 */ /* 0x000fc60004000000 */
[----:B------:R-:W-:Y:S01]  /*1890*/  IMAD.MOV.U32 R38, RZ, RZ, R8 ;  /* 0x000000ffff267224 */ /* 0x000fe200078e0008 */
[----:B------:R-:W-:Y:S01]  /*18a0*/  MOV R39, R9 ;  /* 0x0000000900277202 */ /* 0x000fe20000000f00 */
[----:B------:R-:W-:Y:S06]  /*18b0*/  BRA `(.L_x_15) ;  /* 0x0000000000607947 */ /* 0x000fec0003800000 */
.L_x_14:
[----:B------:R-:W-:-:S14]  /*18c0*/  DSETP.NAN.AND P0, PT, R34, R34, PT ;  /* 0x000000222200722a */ /* 0x000fdc0003f08000 */
[----:B------:R-:W-:Y:S05]  /*18d0*/  @P0 BRA `(.L_x_16) ;  /* 0x00000000004c0947 */ /* 0x000fea0003800000 */
[----:B------:R-:W-:-:S14]  /*18e0*/  DSETP.NAN.AND P0, PT, R28, R28, PT ;  /* 0x0000001c1c00722a */ /* 0x000fdc0003f08000 */
[----:B------:R-:W-:Y:S05]  /*18f0*/  @P0 BRA `(.L_x_17) ;  /* 0x0000000000340947 */ /* 0x000fea0003800000 */
[----:B------:R-:W-:Y:S01]  /*1900*/  ISETP.NE.AND P0, PT, R8, R9, PT ;  /* 0x000000090800720c */ /* 0x000fe20003f05270 */
[----:B------:R-:W-:Y:S02]  /*1910*/  IMAD.MOV.U32 R38, RZ, RZ, 0x0 ;  /* 0x00000000ff267424 */ /* 0x000fe400078e00ff */
[----:B------:R-:W-:-:S10]  /*1920*/  IMAD.MOV.U32 R39, RZ, RZ, -0x80000 ;  /* 0xfff80000ff277424 */ /* 0x000fd400078e00ff */
[----:B------:R-:W-:Y:S05]  /*1930*/  @!P0 BRA `(.L_x_15) ;  /* 0x0000000000408947 */ /* 0x000fea0003800000 */
[----:B------:R-:W-:Y:S02]  /*1940*/  ISETP.NE.AND P0, PT, R8, 0x7ff00000, PT ;  /* 0x7ff000000800780c */ /* 0x000fe40003f05270 */
[----:B------:R-:W-:Y:S02]  /*1950*/  LOP3.LUT R28, R35, 0x80000000, R29, 0x48, !PT ;  /* 0x80000000231c7812 */ /* 0x000fe400078e481d */
[----:B------:R-:W-:-:S13]  /*1960*/  ISETP.EQ.OR P0, PT, R9, RZ, !P0 ;  /* 0x000000ff0900720c */ /* 0x000fda0004702670 */
[----:B------:R-:W-:Y:S01]  /*1970*/  @P0 LOP3.LUT R8, R28, 0x7ff00000, RZ, 0xfc, !PT ;  /* 0x7ff000001c080812 */ /* 0x000fe200078efcff */
[----:B------:R-:W-:Y:S01]  /*1980*/  @!P0 IMAD.MOV.U32 R38, RZ, RZ, RZ ;  /* 0x000000ffff268224 */ /* 0x000fe200078e00ff */
[----:B------:R-:W-:Y:S01]  /*1990*/  @!P0 MOV R39, R28 ;  /* 0x0000001c00278202 */ /* 0x000fe20000000f00 */
[----:B------:R-:W-:Y:S02]  /*19a0*/  @P0 IMAD.MOV.U32 R38, RZ, RZ, RZ ;  /* 0x000000ffff260224 */ /* 0x000fe400078e00ff */
[----:B------:R-:W-:Y:S01]  /*19b0*/  @P0 IMAD.MOV.U32 R39, RZ, RZ, R8 ;  /* 0x000000ffff270224 */ /* 0x000fe200078e0008 */
[----:B------:R-:W-:Y:S06]  /*19c0*/  BRA `(.L_x_15) ;  /* 0x00000000001c7947 */ /* 0x000fec0003800000 */
.L_x_17:
[----:B------:R-:W-:Y:S01]  /*19d0*/  LOP3.LUT R8, R29, 0x80000, RZ, 0xfc, !PT ;  /* 0x000800001d087812 */ /* 0x000fe200078efcff */
[----:B------:R-:W-:-:S03]  /*19e0*/  IMAD.MOV.U32 R38, RZ, RZ, R28 ;  /* 0x000000ffff267224 */ /* 0x000fc600078e001c */
[----:B------:R-:W-:Y:S01]  /*19f0*/  MOV R39, R8 ;  /* 0x0000000800277202 */ /* 0x000fe20000000f00 */
[----:B------:R-:W-:Y:S06]  /*1a00*/  BRA `(.L_x_15) ;  /* 0x00000000000c7947 */ /* 0x000fec0003800000 */
.L_x_16:
[----:B------:R-:W-:Y:S01]  /*1a10*/  LOP3.LUT R8, R35, 0x80000, RZ, 0xfc, !PT ;  /* 0x0008000023087812 */ /* 0x000fe200078efcff */
[----:B------:R-:W-:-:S04]  /*1a20*/  IMAD.MOV.U32 R38, RZ, RZ, R34 ;  /* 0x000000ffff267224 */ /* 0x000fc800078e0022 */
[----:B------:R-:W-:-:S07]  /*1a30*/  IMAD.MOV.U32 R39, RZ, RZ, R8 ;  /* 0x000000ffff277224 */ /* 0x000fce00078e0008 */
.L_x_15:
[----:B------:R-:W-:Y:S05]  /*1a40*/  BSYNC.RECONVERGENT B1 ;  /* 0x0000000000017941 */ /* 0x000fea0003800200 */
.L_x_13:
[----:B------:R-:W-:Y:S01]  /*1a50*/  IMAD.MOV.U32 R10, RZ, RZ, R0 ;  /* 0x000000ffff0a7224 */ /* 0x000fe200078e0000 */
[----:B------:R-:W-:Y:S01]  /*1a60*/  MOV R8, R39 ;  /* 0x0000002700087202 */ /* 0x000fe20000000f00 */
[----:B------:R-:W-:Y:S02]  /*1a70*/  IMAD.MOV.U32 R11, RZ, RZ, 0x0 ;  /* 0x00000000ff0b7424 */ /* 0x000fe400078e00ff */
[----:B------:R-:W-:Y:S02]  /*1a80*/  IMAD.MOV.U32 R9, RZ, RZ, R38 ;  /* 0x000000ffff097224 */ /* 0x000fe400078e0026 */
[----:B------:R-:W-:Y:S05]  /*1a90*/  RET.REL.NODEC R10 `(_Z14velocityKernelPdS_S_S_S_iiddddd) ;  /* 0xffffffe40a587950 */ /* 0x000fea0003c3ffff */
.L_x_18:
        /* <DEDUP_REMOVED lines=14> */
.L_x_46:


//--------------------- .text._Z22pressureBoundaryKernelPdii --------------------------
	.section	.text._Z22pressureBoundaryKernelPdii,"ax",@progbits
	.align	128
        .global         _Z22pressureBoundaryKernelPdii
        .type           _Z22pressureBoundaryKernelPdii,@function
        .size           _Z22pressureBoundaryKernelPdii,(.L_x_51 - _Z22pressureBoundaryKernelPdii)
        .other          _Z22pressureBoundaryKernelPdii,@"STO_CUDA_ENTRY STV_DEFAULT"
_Z22pressureBoundaryKernelPdii:
.text._Z22pressureBoundaryKernelPdii:
[----:B------:R-:W-:Y:S01]  /*0000*/  LDC R1, c[0x0][0x37c] ;  /* 0x0000df00ff017b82 */ /* 0x000fe20000000800 */
[----:B------:R-:W0:Y:S07]  /*0010*/  S2R R3, SR_TID.Y ;  /* 0x0000000000037919 */ /* 0x000e2e0000002200 */
[----:B------:R-:W1:Y:S01]  /*0020*/  LDC R15, c[0x0][0x360] ;  /* 0x0000d800ff0f7b82 */ /* 0x000e620000000800 */
[----:B------:R-:W2:Y:S01]  /*0030*/  LDCU UR4, c[0x0][0x38c] ;  /* 0x00007180ff0477ac */ /* 0x000ea20008000800 */
[----:B------:R-:W1:Y:S06]  /*0040*/  S2R R2, SR_TID.X ;  /* 0x0000000000027919 */ /* 0x000e6c0000002100 */
[----:B------:R-:W0:Y:S08]  /*0050*/  S2UR UR6, SR_CTAID.Y ;  /* 0x00000000000679c3 */ /* 0x000e300000002600 */
[----:B------:R-:W0:Y:S08]  /*0060*/  LDC R0, c[0x0][0x364] ;  /* 0x0000d900ff007b82 */ /* 0x000e300000000800 */
[----:B------:R-:W1:Y:S08]  /*0070*/  S2UR UR5, SR_CTAID.X ;  /* 0x00000000000579c3 */ /* 0x000e700000002500 */
[----:B------:R-:W3:Y:S01]  /*0080*/  LDC R14, c[0x0][0x388] ;  /* 0x0000e200ff0e7b82 */ /* 0x000ee20000000800 */
[----:B0-----:R-:W-:Y:S01]  /*0090*/  IMAD R0, R0, UR6, R3 ;  /* 0x0000000600007c24 */ /* 0x001fe2000f8e0203 */
[----:B------:R-:W0:Y:S04]  /*00a0*/  LDCU.64 UR6, c[0x0][0x358] ;  /* 0x00006b00ff0677ac */ /* 0x000e280008000a00 */
[----:B--2---:R-:W-:Y:S01]  /*00b0*/  ISETP.GE.AND P1, PT, R0, UR4, PT ;  /* 0x0000000400007c0c */ /* 0x004fe2000bf26270 */
[----:B-1----:R-:W-:-:S05]  /*00c0*/  IMAD R15, R15, UR5, R2 ;  /* 0x000000050f0f7c24 */ /* 0x002fca000f8e0202 */
[----:B------:R-:W-:-:S13]  /*00d0*/  ISETP.NE.OR P1, PT, R15, RZ, P1 ;  /* 0x000000ff0f00720c */ /* 0x000fda0000f25670 */
[----:B------:R-:W1:Y:S01]  /*00e0*/  @!P1 LDC.64 R2, c[0x0][0x380] ;  /* 0x0000e000ff029b82 */ /* 0x000e620000000a00 */
[----:B---3--:R-:W-:-:S04]  /*00f0*/  @!P1 IMAD R5, R0, R14, RZ ;  /* 0x0000000e00059224 */ /* 0x008fc800078e02ff */
[----:B-1----:R-:W-:-:S05]  /*0100*/  @!P1 IMAD.WIDE R2, R5, 0x8, R2 ;  /* 0x0000000805029825 */ /* 0x002fca00078e0202 */
[----:B0-----:R-:W2:Y:S01]  /*0110*/  @!P1 LDG.E.64 R4, desc[UR6][R2.64+0x8] ;  /* 0x0000080602049981 */ /* 0x001ea2000c1e1b00 */
[----:B------:R-:W-:-:S04]  /*0120*/  IADD3 R6, PT, PT, R14, -0x1, RZ ;  /* 0xffffffff0e067810 */ /* 0x000fc80007ffe0ff */
[----:B------:R-:W-:-:S04]  /*0130*/  ISETP.NE.AND P0, PT, R15, R6, PT ;  /* 0x000000060f00720c */ /* 0x000fc80003f05270 */
[----:B------:R-:W-:-:S13]  /*0140*/  ISETP.GE.OR P0, PT, R0, UR4, P0 ;  /* 0x0000000400007c0c */ /* 0x000fda0008706670 */
[----:B------:R-:W0:Y:S01]  /*0150*/  @!P0 LDC.64 R6, c[0x0][0x380] ;  /* 0x0000e000ff068b82 */ /* 0x000e220000000a00 */
[----:B------:R-:W-:-:S04]  /*0160*/  @!P0 IMAD R9, R0, R14, R14 ;  /* 0x0000000e00098224 */ /* 0x000fc800078e020e */
[----:B0-----:R-:W-:Y:S01]  /*0170*/  @!P0 IMAD.WIDE R6, R9, 0x8, R6 ;  /* 0x0000000809068825 */ /* 0x001fe200078e0206 */
[----:B--2---:R0:W-:Y:S04]  /*0180*/  @!P1 STG.E.64 desc[UR6][R2.64], R4 ;  /* 0x0000000402009986 */ /* 0x0041e8000c101b06 */
[----:B------:R-:W2:Y:S01]  /*0190*/  @!P0 LDG.E.64 R8, desc[UR6][R6.64+-0x10] ;  /* 0xfffff00606088981 */ /* 0x000ea2000c1e1b00 */
[----:B------:R-:W-:-:S04]  /*01a0*/  ISETP.GE.AND P1, PT, R15, R14, PT ;  /* 0x0000000e0f00720c */ /* 0x000fc80003f26270 */
[----:B------:R-:W-:-:S13]  /*01b0*/  ISETP.NE.OR P1, PT, R0, RZ, P1 ;  /* 0x000000ff0000720c */ /* 0x000fda0000f25670 */
[----:B------:R-:W1:Y:S01]  /*01c0*/  @!P1 LDC.64 R12, c[0x0][0x380] ;  /* 0x0000e000ff0c9b82 */ /* 0x000e620000000a00 */
[----:B------:R-:W-:-:S05]  /*01d0*/  @!P1 IADD3 R11, PT, PT, R15, R14, RZ ;  /* 0x0000000e0f0b9210 */ /* 0x000fca0007ffe0ff */
[--C-:B-1----:R-:W-:Y:S01]  /*01e0*/  @!P1 IMAD.WIDE R10, R11, 0x8, R12.reuse ;  /* 0x000000080b0a9825 */ /* 0x102fe200078e020c */
[----:B--2---:R1:W-:Y:S05]  /*01f0*/  @!P0 STG.E.64 desc[UR6][R6.64+-0x8], R8 ;  /* 0xfffff80806008986 */ /* 0x0043ea000c101b06 */
[----:B------:R-:W2:Y:S01]  /*0200*/  @!P1 LDG.E.64 R10, desc[UR6][R10.64] ;  /* 0x000000060a0a9981 */ /* 0x000ea2000c1e1b00 */
[----:B------:R-:W-:Y:S01]  /*0210*/  UIADD3 UR4, UPT, UPT, UR4, -0x1, URZ ;  /* 0xffffffff04047890 */ /* 0x000fe2000fffe0ff */
[----:B0-----:R-:W-:-:S05]  /*0220*/  @!P1 IMAD.WIDE R2, R15, 0x8, R12 ;  /* 0x000000080f029825 */ /* 0x001fca00078e020c */
[----:B------:R-:W-:-:S04]  /*0230*/  ISETP.NE.AND P0, PT, R0, UR4, PT ;  /* 0x0000000400007c0c */ /* 0x000fc8000bf05270 */
[----:B------:R-:W-:Y:S01]  /*0240*/  ISETP.GE.OR P0, PT, R15, R14, P0 ;  /* 0x0000000e0f00720c */ /* 0x000fe20000706670 */
[----:B--2---:R1:W-:-:S12]  /*0250*/  @!P1 STG.E.64 desc[UR6][R2.64], R10 ;  /* 0x0000000a02009986 */ /* 0x0043d8000c101b06 */
[----:B------:R-:W-:Y:S05]  /*0260*/  @P0 EXIT ;  /* 0x000000000000094d */ /* 0x000fea0003800000 */
[----:B-1----:R-:W0:Y:S01]  /*0270*/  LDC.64 R2, c[0x0][0x380] ;  /* 0x0000e000ff027b82 */ /* 0x002e220000000a00 */
[----:B------:R-:W-:-:S04]  /*0280*/  IMAD R15, R0, R14, R15 ;  /* 0x0000000e000f7224 */ /* 0x000fc800078e020f */
[----:B0-----:R-:W-:-:S05]  /*0290*/  IMAD.WIDE R2, R15, 0x8, R2 ;  /* 0x000000080f027825 */ /* 0x001fca00078e0202 */
[----:B------:R-:W-:Y:S01]  /*02a0*/  STG.E.64 desc[UR6][R2.64], RZ ;  /* 0x000000ff02007986 */ /* 0x000fe2000c101b06 */
[----:B------:R-:W-:Y:S05]  /*02b0*/  EXIT ;  /* 0x000000000000794d */ /* 0x000fea0003800000 */
.L_x_19:
        /* <DEDUP_REMOVED lines=12> */
.L_x_51:


//--------------------- .text._Z23pressureIterationKernelPdS_S_iidd --------------------------
	.section	.text._Z23pressureIterationKernelPdS_S_iidd,"ax",@progbits
	.align	128
        .global         _Z23pressureIterationKernelPdS_S_iidd
        .type           _Z23pressureIterationKernelPdS_S_iidd,@function
        .size           _Z23pressureIterationKernelPdS_S_iidd,(.L_x_47 - _Z23pressureIterationKernelPdS_S_iidd)
        .other          _Z23pressureIterationKernelPdS_S_iidd,@"STO_CUDA_ENTRY STV_DEFAULT"
_Z23pressureIterationKernelPdS_S_iidd:
.text._Z23pressureIterationKernelPdS_S_iidd:
[----:B------:R-:W-:Y:S01]  /*0000*/  LDC R1, c[0x0][0x37c] ;  /* 0x0000df00ff017b82 */ /* 0x000fe20000000800 */
[----:B------:R-:W0:Y:S07]  /*0010*/  S2R R5, SR_TID.Y ;  /* 0x0000000000057919 */ /* 0x000e2e0000002200 */
[----:B------:R-:W1:Y:S01]  /*0020*/  LDC R9, c[0x0][0x360] ;  /* 0x0000d800ff097b82 */ /* 0x000e620000000800 */
[----:B------:R-:W1:Y:S07]  /*0030*/  S2R R6, SR_TID.X ;  /* 0x0000000000067919 */ /* 0x000e6e0000002100 */
[----:B------:R-:W0:Y:S08]  /*0040*/  S2UR UR5, SR_CTAID.Y ;  /* 0x00000000000579c3 */ /* 0x000e300000002600 */
[----:B------:R-:W0:Y:S08]  /*0050*/  LDC R0, c[0x0][0x364] ;  /* 0x0000d900ff007b82 */ /* 0x000e300000000800 */
[----:B------:R-:W1:Y:S08]  /*0060*/  S2UR UR4, SR_CTAID.X ;  /* 0x00000000000479c3 */ /* 0x000e700000002500 */
[----:B------:R-:W2:Y:S01]  /*0070*/  LDC.64 R2, c[0x0][0x398] ;  /* 0x0000e600ff027b82 */ /* 0x000ea20000000a00 */
[----:B0-----:R-:W-:-:S07]  /*0080*/  IMAD R0, R0, UR5, R5 ;  /* 0x0000000500007c24 */ /* 0x001fce000f8e0205 */
[----:B------:R-:W0:Y:S01]  /*0090*/  LDC.64 R4, c[0x0][0x380] ;  /* 0x0000e000ff047b82 */ /* 0x000e220000000a00 */
[----:B-1----:R-:W-:Y:S01]  /*00a0*/  IMAD R9, R9, UR4, R6 ;  /* 0x0000000409097c24 */ /* 0x002fe2000f8e0206 */
[----:B------:R-:W1:Y:S06]  /*00b0*/  LDCU.64 UR4, c[0x0][0x358] ;  /* 0x00006b00ff0477ac */ /* 0x000e6c0008000a00 */
[----:B------:R-:W3:Y:S01]  /*00c0*/  LDC.64 R6, c[0x0][0x388] ;  /* 0x0000e200ff067b82 */ /* 0x000ee20000000a00 */
[----:B--2---:R-:W-:-:S04]  /*00d0*/  ISETP.GE.AND P0, PT, R0, R3, PT ;  /* 0x000000030000720c */ /* 0x004fc80003f06270 */
[----:B------:R-:W-:-:S13]  /*00e0*/  ISETP.GE.OR P0, PT, R9, R2, P0 ;  /* 0x000000020900720c */ /* 0x000fda0000706670 */
[----:B------:R-:W-:-:S04]  /*00f0*/  @!P0 IMAD R11, R0, R2, R9 ;  /* 0x00000002000b8224 */ /* 0x000fc800078e0209 */
[----:B0-----:R-:W-:-:S06]  /*0100*/  @!P0 IMAD.WIDE R4, R11, 0x8, R4 ;  /* 0x000000080b048825 */ /* 0x001fcc00078e0204 */
[----:B-1----:R-:W2:Y:S01]  /*0110*/  @!P0 LDG.E.64 R4, desc[UR4][R4.64] ;  /* 0x0000000404048981 */ /* 0x002ea2000c1e1b00 */
[----:B---3--:R-:W-:Y:S01]  /*0120*/  @!P0 IMAD.WIDE R6, R11, 0x8, R6 ;  /* 0x000000080b068825 */ /* 0x008fe200078e0206 */
[----:B------:R-:W-:-:S03]  /*0130*/  ISETP.NE.AND P1, PT, R0, RZ, PT ;  /* 0x000000ff0000720c */ /* 0x000fc60003f25270 */
[----:B------:R-:W-:Y:S01]  /*0140*/  VIADD R8, R2, 0xffffffff ;  /* 0xffffffff02087836 */ /* 0x000fe20000000000 */
[----:B------:R-:W-:Y:S01]  /*0150*/  ISETP.LT.OR P1, PT, R9, 0x1, !P1 ;  /* 0x000000010900780c */ /* 0x000fe20004f21670 */
[----:B------:R-:W-:-:S03]  /*0160*/  VIADD R3, R3, 0xffffffff ;  /* 0xffffffff03037836 */ /* 0x000fc60000000000 */
[----:B------:R-:W-:-:S04]  /*0170*/  ISETP.GE.OR P1, PT, R9, R8, P1 ;  /* 0x000000080900720c */ /* 0x000fc80000f26670 */
[----:B------:R-:W-:Y:S01]  /*0180*/  ISETP.GE.OR P1, PT, R0, R3, P1 ;  /* 0x000000030000720c */ /* 0x000fe20000f26670 */
[----:B--2---:R0:W-:Y:S01]  /*0190*/  @!P0 STG.E.64 desc[UR4][R6.64], R4 ;  /* 0x0000000406008986 */ /* 0x0041e2000c101b04 */
[----:B------:R-:W-:Y:S11]  /*01a0*/  BAR.SYNC.DEFER_BLOCKING 0x0 ;  /* 0x0000000000007b1d */ /* 0x000ff60000010000 */
[----:B------:R-:W-:Y:S05]  /*01b0*/  @P1 EXIT ;  /* 0x000000000000194d */ /* 0x000fea0003800000 */
[----:B------:R-:W1:Y:S01]  /*01c0*/  LDC.64 R24, c[0x0][0x388] ;  /* 0x0000e200ff187b82 */ /* 0x000e620000000a00 */
[CCC-:B------:R-:W-:Y:S02]  /*01d0*/  IMAD R3, R0.reuse, R2.reuse, R2.reuse ;  /* 0x0000000200037224 */ /* 0x1c0fe400078e0202 */
[----:B0-----:R-:W-:Y:S02]  /*01e0*/  IMAD.MOV R4, RZ, RZ, -R2 ;  /* 0x000000ffff047224 */ /* 0x001fe400078e0a02 */
[----:B------:R-:W-:Y:S02]  /*01f0*/  IMAD R0, R0, R2, R9 ;  /* 0x0000000200007224 */ /* 0x000fe400078e0209 */
[----:B------:R-:W-:Y:S01]  /*0200*/  IMAD R4, R4, 0x2, R3 ;  /* 0x0000000204047824 */ /* 0x000fe200078e0203 */
[----:B------:R-:W0:Y:S03]  /*0210*/  LDC.64 R22, c[0x0][0x390] ;  /* 0x0000e400ff167b82 */ /* 0x000e260000000a00 */
[----:B------:R-:W-:-:S05]  /*0220*/  IMAD.IADD R9, R9, 0x1, R4 ;  /* 0x0000000109097824 */ /* 0x000fca00078e0204 */
[----:B------:R-:W2:Y:S01]  /*0230*/  LDC.64 R10, c[0x0][0x3a8] ;  /* 0x0000ea00ff0a7b82 */ /* 0x000ea20000000a00 */
[----:B-1----:R-:W-:-:S04]  /*0240*/  IMAD.WIDE R26, R0, 0x8, R24 ;  /* 0x00000008001a7825 */ /* 0x002fc800078e0218 */
[----:B------:R-:W-:Y:S01]  /*0250*/  IMAD.WIDE R24, R9, 0x8, R24 ;  /* 0x0000000809187825 */ /* 0x000fe200078e0218 */
[----:B------:R-:W3:Y:S02]  /*0260*/  LDG.E.64 R6, desc[UR4][R26.64+-0x8] ;  /* 0xfffff8041a067981 */ /* 0x000ee4000c1e1b00 */
[----:B------:R-:W1:Y:S01]  /*0270*/  LDC.64 R8, c[0x0][0x3a0] ;  /* 0x0000e800ff087b82 */ /* 0x000e620000000a00 */
[----:B------:R-:W-:Y:S02]  /*0280*/  IMAD.WIDE R20, R2, 0x8, R26 ;  /* 0x0000000802147825 */ /* 0x000fe400078e021a */
[----:B------:R-:W4:Y:S02]  /*0290*/  LDG.E.64 R24, desc[UR4][R24.64] ;  /* 0x0000000418187981 */ /* 0x000f24000c1e1b00 */
[----:B0-----:R-:W-:Y:S02]  /*02a0*/  IMAD.WIDE R22, R0, 0x8, R22 ;  /* 0x0000000800167825 */ /* 0x001fe400078e0216 */
[----:B------:R-:W4:Y:S04]  /*02b0*/  LDG.E.64 R20, desc[UR4][R20.64] ;  /* 0x0000000414147981 */ /* 0x000f28000c1e1b00 */
[----:B------:R-:W5:Y:S04]  /*02c0*/  LDG.E.64 R22, desc[UR4][R22.64] ;  /* 0x0000000416167981 */ /* 0x000f68000c1e1b00 */
[----:B------:R-:W3:Y:S01]  /*02d0*/  LDG.E.64 R2, desc[UR4][R26.64+0x8] ;  /* 0x000008041a027981 */ /* 0x000ee2000c1e1b00 */
[----:B--2---:R-:W-:-:S02]  /*02e0*/  DMUL R14, R10, R10 ;  /* 0x0000000a0a0e7228 */ /* 0x004fc40000000000 */
[----:B-1----:R-:W-:-:S08]  /*02f0*/  DMUL R12, R8, R8 ;  /* 0x00000008080c7228 */ /* 0x002fd00000000000 */
[----:B------:R-:W-:-:S08]  /*0300*/  DADD R4, R14, R12 ;  /* 0x000000000e047229 */ /* 0x000fd0000000000c */
[----:B------:R-:W-:-:S06]  /*0310*/  DADD R4, R4, R4 ;  /* 0x0000000004047229 */ /* 0x000fcc0000000004 */
[----:B------:R-:W0:Y:S01]  /*0320*/  MUFU.RCP64H R17, R5 ;  /* 0x0000000500117308 */ /* 0x000e220000001800 */
[----:B------:R-:W-:-:S06]  /*0330*/  IMAD.MOV.U32 R16, RZ, RZ, 0x1 ;  /* 0x00000001ff107424 */ /* 0x000fcc00078e00ff */
[----:B0-----:R-:W-:-:S08]  /*0340*/  DFMA R18, -R4, R16, 1 ;  /* 0x3ff000000412742b */ /* 0x001fd00000000110 */
[----:B------:R-:W-:-:S08]  /*0350*/  DFMA R18, R18, R18, R18 ;  /* 0x000000121212722b */ /* 0x000fd00000000012 */
[----:B------:R-:W-:Y:S01]  /*0360*/  DFMA R18, R16, R18, R16 ;  /* 0x000000121012722b */ /* 0x000fe20000000010 */
[----:B------:R-:W-:Y:S01]  /*0370*/  BSSY.RECONVERGENT B0, `(.L_x_20) ;  /* 0x0000014000007945 */ /* 0x000fe20003800200 */
[----:B----4-:R-:W-:Y:S02]  /*0380*/  DADD R20, R20, R24 ;  /* 0x0000000014147229 */ /* 0x010fe40000000018 */
[----:B-----5:R-:W-:Y:S02]  /*0390*/  DMUL R22, R22, R8 ;  /* 0x0000000816167228 */ /* 0x020fe40000000000 */
[----:B---3--:R-:W-:-:S04]  /*03a0*/  DADD R2, R2, R6 ;  /* 0x0000000002027229 */ /* 0x008fc80000000006 */
[----:B------:R-:W-:Y:S02]  /*03b0*/  DMUL R20, R12, R20 ;  /* 0x000000140c147228 */ /* 0x000fe40000000000 */
[----:B------:R-:W-:Y:S02]  /*03c0*/  DMUL R22, R22, R8 ;  /* 0x0000000816167228 */ /* 0x000fe40000000000 */
[----:B------:R-:W-:-:S04]  /*03d0*/  DFMA R8, -R4, R18, 1 ;  /* 0x3ff000000408742b */ /* 0x000fc80000000112 */
[----:B------:R-:W-:Y:S02]  /*03e0*/  DFMA R2, R14, R2, R20 ;  /* 0x000000020e02722b */ /* 0x000fe40000000014 */
[----:B------:R-:W-:Y:S02]  /*03f0*/  DMUL R6, R22, R10 ;  /* 0x0000000a16067228 */ /* 0x000fe40000000000 */
[----:B------:R-:W-:-:S06]  /*0400*/  DFMA R8, R18, R8, R18 ;  /* 0x000000081208722b */ /* 0x000fcc0000000012 */
[----:B------:R-:W-:-:S08]  /*0410*/  DFMA R6, -R6, R10, R2 ;  /* 0x0000000a0606722b */ /* 0x000fd00000000102 */
[----:B------:R-:W-:-:S08]  /*0420*/  DMUL R2, R6, R8 ;  /* 0x0000000806027228 */ /* 0x000fd00000000000 */
[----:B------:R-:W-:-:S08]  /*0430*/  DFMA R10, -R4, R2, R6 ;  /* 0x00000002040a722b */ /* 0x000fd00000000106 */
[----:B------:R-:W-:Y:S01]  /*0440*/  DFMA R2, R8, R10, R2 ;  /* 0x0000000a0802722b */ /* 0x000fe20000000002 */
[----:B------:R-:W-:-:S09]  /*0450*/  FSETP.GEU.AND P1, PT, |R7|, 6.5827683646048100446e-37, PT ;  /* 0x036000000700780b */ /* 0x000fd20003f2e200 */
[----:B------:R-:W-:-:S05]  /*0460*/  FFMA R8, RZ, R5, R3 ;  /* 0x00000005ff087223 */ /* 0x000fca0000000003 */
[----:B------:R-:W-:-:S13]  /*0470*/  FSETP.GT.AND P0, PT, |R8|, 1.469367938527859385e-39, PT ;  /* 0x001000000800780b */ /* 0x000fda0003f04200 */
[----:B------:R-:W-:Y:S05]  /*0480*/  @P0 BRA P1, `(.L_x_21) ;  /* 0x0000000000080947 */ /* 0x000fea0000800000 */
[----:B------:R-:W-:-:S07]  /*0490*/  MOV R10, 0x4b0 ;  /* 0x000004b0000a7802 */ /* 0x000fce0000000f00 */
[----:B------:R-:W-:Y:S05]  /*04a0*/  CALL.REL.NOINC `($__internal_1_$__cuda_sm20_div_rn_f64_full) ;  /* 0x0000000000147944 */ /* 0x000fea0003c00000 */
.L_x_21:
[----:B------:R-:W-:Y:S05]  /*04b0*/  BSYNC.RECONVERGENT B0 ;  /* 0x0000000000007941 */ /* 0x000fea0003800200 */
.L_x_20:
[----:B------:R-:W0:Y:S02]  /*04c0*/  LDC.64 R4, c[0x0][0x380] ;  /* 0x0000e000ff047b82 */ /* 0x000e240000000a00 */
[----:B0-----:R-:W-:-:S05]  /*04d0*/  IMAD.WIDE R4, R0, 0x8, R4 ;  /* 0x0000000800047825 */ /* 0x001fca00078e0204 */
[----:B------:R-:W-:Y:S01]  /*04e0*/  STG.E.64 desc[UR4][R4.64], R2 ;  /* 0x0000000204007986 */ /* 0x000fe2000c101b04 */
[----:B------:R-:W-:Y:S05]  /*04f0*/  EXIT ;  /* 0x000000000000794d */ /* 0x000fea0003800000 */
        .weak           $__internal_1_$__cuda_sm20_div_rn_f64_full
        .type           $__internal_1_$__cuda_sm20_div_rn_f64_full,@function
        .size           $__internal_1_$__cuda_sm20_div_rn_f64_full,(.L_x_47 - $__internal_1_$__cuda_sm20_div_rn_f64_full)
$__internal_1_$__cuda_sm20_div_rn_f64_full:
[C---:B------:R-:W-:Y:S01]  /*0500*/  FSETP.GEU.AND P0, PT, |R5|.reuse, 1.469367938527859385e-39, PT ;  /* 0x001000000500780b */ /* 0x040fe20003f0e200 */
[----:B------:R-:W-:Y:S01]  /*0510*/  IMAD.MOV.U32 R16, RZ, RZ, 0x1 ;  /* 0x00000001ff107424 */ /* 0x000fe200078e00ff */
[----:B------:R-:W-:Y:S01]  /*0520*/  LOP3.LUT R2, R5, 0x800fffff, RZ, 0xc0, !PT ;  /* 0x800fffff05027812 */ /* 0x000fe200078ec0ff */
[----:B------:R-:W-:Y:S01]  /*0530*/  BSSY.RECONVERGENT B1, `(.L_x_22) ;  /* 0x0000055000017945 */ /* 0x000fe20003800200 */
[C---:B------:R-:W-:Y:S02]  /*0540*/  FSETP.GEU.AND P2, PT, |R7|.reuse, 1.469367938527859385e-39, PT ;  /* 0x001000000700780b */ /* 0x040fe40003f4e200 */
[----:B------:R-:W-:Y:S01]  /*0550*/  LOP3.LUT R3, R2, 0x3ff00000, RZ, 0xfc, !PT ;  /* 0x3ff0000002037812 */ /* 0x000fe200078efcff */
[----:B------:R-:W-:Y:S01]  /*0560*/  IMAD.MOV.U32 R2, RZ, RZ, R4 ;  /* 0x000000ffff027224 */ /* 0x000fe200078e0004 */
[----:B------:R-:W-:Y:S02]  /*0570*/  LOP3.LUT R11, R7, 0x7ff00000, RZ, 0xc0, !PT ;  /* 0x7ff00000070b7812 */ /* 0x000fe400078ec0ff */
[----:B------:R-:W-:-:S03]  /*0580*/  LOP3.LUT R14, R5, 0x7ff00000, RZ, 0xc0, !PT ;  /* 0x7ff00000050e7812 */ /* 0x000fc600078ec0ff */
[----:B------:R-:W-:Y:S01]  /*0590*/  @!P0 DMUL R2, R4, 8.98846567431157953865e+307 ;  /* 0x7fe0000004028828 */ /* 0x000fe20000000000 */
[----:B------:R-:W-:-:S03]  /*05a0*/  ISETP.GE.U32.AND P1, PT, R11, R14, PT ;  /* 0x0000000e0b00720c */ /* 0x000fc60003f26070 */
[----:B------:R-:W-:Y:S01]  /*05b0*/  @!P2 LOP3.LUT R12, R5, 0x7ff00000, RZ, 0xc0, !PT ;  /* 0x7ff00000050ca812 */ /* 0x000fe200078ec0ff */
[----:B------:R-:W-:Y:S01]  /*05c0*/  @!P2 IMAD.MOV.U32 R18, RZ, RZ, RZ ;  /* 0x000000ffff12a224 */ /* 0x000fe200078e00ff */
[----:B------:R-:W0:Y:S02]  /*05d0*/  MUFU.RCP64H R17, R3 ;  /* 0x0000000300117308 */ /* 0x000e240000001800 */
[----:B------:R-:W-:Y:S01]  /*05e0*/  @!P2 ISETP.GE.U32.AND P3, PT, R11, R12, PT ;  /* 0x0000000c0b00a20c */ /* 0x000fe20003f66070 */
[----:B------:R-:W-:-:S05]  /*05f0*/  IMAD.MOV.U32 R12, RZ, RZ, 0x1ca00000 ;  /* 0x1ca00000ff0c7424 */ /* 0x000fca00078e00ff */
[----:B------:R-:W-:-:S04]  /*0600*/  @!P2 SEL R13, R12, 0x63400000, !P3 ;  /* 0x634000000c0da807 */ /* 0x000fc80005800000 */
[----:B------:R-:W-:-:S04]  /*0610*/  @!P2 LOP3.LUT R13, R13, 0x80000000, R7, 0xf8, !PT ;  /* 0x800000000d0da812 */ /* 0x000fc800078ef807 */
[----:B------:R-:W-:Y:S01]  /*0620*/  @!P2 LOP3.LUT R19, R13, 0x100000, RZ, 0xfc, !PT ;  /* 0x001000000d13a812 */ /* 0x000fe200078efcff */
[----:B0-----:R-:W-:-:S08]  /*0630*/  DFMA R8, R16, -R2, 1 ;  /* 0x3ff000001008742b */ /* 0x001fd00000000802 */
[----:B------:R-:W-:-:S08]  /*0640*/  DFMA R8, R8, R8, R8 ;  /* 0x000000080808722b */ /* 0x000fd00000000008 */
[----:B------:R-:W-:Y:S01]  /*0650*/  DFMA R16, R16, R8, R16 ;  /* 0x000000081010722b */ /* 0x000fe20000000010 */
[----:B------:R-:W-:Y:S01]  /*0660*/  SEL R9, R12, 0x63400000, !P1 ;  /* 0x634000000c097807 */ /* 0x000fe20004800000 */
[----:B------:R-:W-:-:S03]  /*0670*/  IMAD.MOV.U32 R8, RZ, RZ, R6 ;  /* 0x000000ffff087224 */ /* 0x000fc600078e0006 */
[----:B------:R-:W-:-:S03]  /*0680*/  LOP3.LUT R9, R9, 0x800fffff, R7, 0xf8, !PT ;  /* 0x800fffff09097812 */ /* 0x000fc600078ef807 */
[----:B------:R-:W-:-:S03]  /*0690*/  DFMA R20, R16, -R2, 1 ;  /* 0x3ff000001014742b */ /* 0x000fc60000000802 */
[----:B------:R-:W-:-:S05]  /*06a0*/  @!P2 DFMA R8, R8, 2, -R18 ;  /* 0x400000000808a82b */ /* 0x000fca0000000812 */
[----:B------:R-:W-:Y:S01]  /*06b0*/  DFMA R16, R16, R20, R16 ;  /* 0x000000141010722b */ /* 0x000fe20000000010 */
[----:B------:R-:W-:Y:S02]  /*06c0*/  IMAD.MOV.U32 R21, RZ, RZ, R11 ;  /* 0x000000ffff157224 */ /* 0x000fe400078e000b */
[----:B------:R-:W-:Y:S01]  /*06d0*/  IMAD.MOV.U32 R20, RZ, RZ, R14 ;  /* 0x000000ffff147224 */ /* 0x000fe200078e000e */
[----:B------:R-:W-:Y:S02]  /*06e0*/  @!P0 LOP3.LUT R20, R3, 0x7ff00000, RZ, 0xc0, !PT ;  /* 0x7ff0000003148812 */ /* 0x000fe400078ec0ff */
[----:B------:R-:W-:Y:S02]  /*06f0*/  @!P2 LOP3.LUT R21, R9, 0x7ff00000, RZ, 0xc0, !PT ;  /* 0x7ff000000915a812 */ /* 0x000fe400078ec0ff */
[----:B------:R-:W-:Y:S01]  /*0700*/  DMUL R18, R16, R8 ;  /* 0x0000000810127228 */ /* 0x000fe20000000000 */
[----:B------:R-:W-:Y:S02]  /*0710*/  VIADD R22, R20, 0xffffffff ;  /* 0xffffffff14167836 */ /* 0x000fe40000000000 */
[----:B------:R-:W-:-:S05]  /*0720*/  VIADD R13, R21, 0xffffffff ;  /* 0xffffffff150d7836 */ /* 0x000fca0000000000 */
[----:B------:R-:W-:Y:S01]  /*0730*/  DFMA R14, R18, -R2, R8 ;  /* 0x80000002120e722b */ /* 0x000fe20000000008 */
[----:B------:R-:W-:-:S04]  /*0740*/  ISETP.GT.U32.AND P0, PT, R13, 0x7feffffe, PT ;  /* 0x7feffffe0d00780c */ /* 0x000fc80003f04070 */
[----:B------:R-:W-:-:S03]  /*0750*/  ISETP.GT.U32.OR P0, PT, R22, 0x7feffffe, P0 ;  /* 0x7feffffe1600780c */ /* 0x000fc60000704470 */
[----:B------:R-:W-:-:S10]  /*0760*/  DFMA R14, R16, R14, R18 ;  /* 0x0000000e100e722b */ /* 0x000fd40000000012 */
[----:B------:R-:W-:Y:S05]  /*0770*/  @P0 BRA `(.L_x_23) ;  /* 0x00000000006c0947 */ /* 0x000fea0003800000 */
[----:B------:R-:W-:-:S04]  /*0780*/  LOP3.LUT R16, R5, 0x7ff00000, RZ, 0xc0, !PT ;  /* 0x7ff0000005107812 */ /* 0x000fc800078ec0ff */
[CC--:B------:R-:W-:Y:S02]  /*0790*/  VIADDMNMX R6, R11.reuse, -R16.reuse, 0xb9600000, !PT ;  /* 0xb96000000b067446 */ /* 0x0c0fe40007800910 */
[----:B------:R-:W-:Y:S02]  /*07a0*/  ISETP.GE.U32.AND P0, PT, R11, R16, PT ;  /* 0x000000100b00720c */ /* 0x000fe40003f06070 */
[----:B------:R-:W-:Y:S02]  /*07b0*/  VIMNMX R6, PT, PT, R6, 0x46a00000, PT ;  /* 0x46a0000006067848 */ /* 0x000fe40003fe0100 */
[----:B------:R-:W-:-:S05]  /*07c0*/  SEL R11, R12, 0x63400000, !P0 ;  /* 0x634000000c0b7807 */ /* 0x000fca0004000000 */
[----:B------:R-:W-:Y:S02]  /*07d0*/  IMAD.IADD R11, R6, 0x1, -R11 ;  /* 0x00000001060b7824 */ /* 0x000fe400078e0a0b */
[----:B------:R-:W-:Y:S02]  /*07e0*/  IMAD.MOV.U32 R6, RZ, RZ, RZ ;  /* 0x000000ffff067224 */ /* 0x000fe400078e00ff */
[----:B------:R-:W-:-:S06]  /*07f0*/  VIADD R7, R11, 0x7fe00000 ;  /* 0x7fe000000b077836 */ /* 0x000fcc0000000000 */
[----:B------:R-:W-:-:S10]  /*0800*/  DMUL R12, R14, R6 ;  /* 0x000000060e0c7228 */ /* 0x000fd40000000000 */
[----:B------:R-:W-:-:S13]  /*0810*/  FSETP.GTU.AND P0, PT, |R13|, 1.469367938527859385e-39, PT ;  /* 0x001000000d00780b */ /* 0x000fda0003f0c200 */
[----:B------:R-:W-:Y:S05]  /*0820*/  @P0 BRA `(.L_x_24) ;  /* 0x0000000000940947 */ /* 0x000fea0003800000 */
[----:B------:R-:W-:Y:S01]  /*0830*/  DFMA R2, R14, -R2, R8 ;  /* 0x800000020e02722b */ /* 0x000fe20000000008 */
[----:B------:R-:W-:-:S09]  /*0840*/  IMAD.MOV.U32 R6, RZ, RZ, RZ ;  /* 0x000000ffff067224 */ /* 0x000fd200078e00ff */
[C---:B------:R-:W-:Y:S02]  /*0850*/  FSETP.NEU.AND P0, PT, R3.reuse, RZ, PT ;  /* 0x000000ff0300720b */ /* 0x040fe40003f0d000 */
[----:B------:R-:W-:-:S04]  /*0860*/  LOP3.LUT R5, R3, 0x80000000, R5, 0x48, !PT ;  /* 0x8000000003057812 */ /* 0x000fc800078e4805 */
[----:B------:R-:W-:-:S07]  /*0870*/  LOP3.LUT R7, R5, R7, RZ, 0xfc, !PT ;  /* 0x0000000705077212 */ /* 0x000fce00078efcff */
[----:B------:R-:W-:Y:S05]  /*0880*/  @!P0 BRA `(.L_x_24) ;  /* 0x00000000007c8947 */ /* 0x000fea0003800000 */
[----:B------:R-:W-:Y:S01]  /*0890*/  IMAD.MOV R3, RZ, RZ, -R11 ;  /* 0x000000ffff037224 */ /* 0x000fe200078e0a0b */
[----:B------:R-:W-:Y:S01]  /*08a0*/  DMUL.RP R6, R14, R6 ;  /* 0x000000060e067228 */ /* 0x000fe20000008000 */
[----:B------:R-:W-:Y:S01]  /*08b0*/  IMAD.MOV.U32 R2, RZ, RZ, RZ ;  /* 0x000000ffff027224 */ /* 0x000fe200078e00ff */
[----:B------:R-:W-:-:S05]  /*08c0*/  IADD3 R11, PT, PT, -R11, -0x43300000, RZ ;  /* 0xbcd000000b0b7810 */ /* 0x000fca0007ffe1ff */
[----:B------:R-:W-:-:S03]  /*08d0*/  DFMA R2, R12, -R2, R14 ;  /* 0x800000020c02722b */ /* 0x000fc6000000000e */
[----:B------:R-:W-:-:S07]  /*08e0*/  LOP3.LUT R5, R7, R5, RZ, 0x3c, !PT ;  /* 0x0000000507057212 */ /* 0x000fce00078e3cff */
[----:B------:R-:W-:-:S04]  /*08f0*/  FSETP.NEU.AND P0, PT, |R3|, R11, PT ;  /* 0x0000000b0300720b */ /* 0x000fc80003f0d200 */
[----:B------:R-:W-:Y:S02]  /*0900*/  FSEL R12, R6, R12, !P0 ;  /* 0x0000000c060c7208 */ /* 0x000fe40004000000 */
[----:B------:R-:W-:Y:S01]  /*0910*/  FSEL R13, R5, R13, !P0 ;  /* 0x0000000d050d7208 */ /* 0x000fe20004000000 */
[----:B------:R-:W-:Y:S06]  /*0920*/  BRA `(.L_x_24) ;  /* 0x0000000000547947 */ /* 0x000fec0003800000 */
.L_x_23:
        /* <DEDUP_REMOVED lines=12> */
[----:B------:R-:W-:Y:S02]  /*09f0*/  @!P0 IMAD.MOV.U32 R12, RZ, RZ, RZ ;  /* 0x000000ffff0c8224 */ /* 0x000fe400078e00ff */
[----:B------:R-:W-:Y:S02]  /*0a00*/  @P0 IMAD.MOV.U32 R12, RZ, RZ, RZ ;  /* 0x000000ffff0c0224 */ /* 0x000fe400078e00ff */
[----:B------:R-:W-:Y:S01]  /*0a10*/  @P0 IMAD.MOV.U32 R13, RZ, RZ, R2 ;  /* 0x000000ffff0d0224 */ /* 0x000fe200078e0002 */
[----:B------:R-:W-:Y:S06]  /*0a20*/  BRA `(.L_x_24) ;  /* 0x0000000000147947 */ /* 0x000fec0003800000 */
.L_x_26:
[----:B------:R-:W-:Y:S01]  /*0a30*/  LOP3.LUT R13, R5, 0x80000, RZ, 0xfc, !PT ;  /* 0x00080000050d7812 */ /* 0x000fe200078efcff */
[----:B------:R-:W-:Y:S01]  /*0a40*/  IMAD.MOV.U32 R12, RZ, RZ, R4 ;  /* 0x000000ffff0c7224 */ /* 0x000fe200078e0004 */
[----:B------:R-:W-:Y:S06]  /*0a50*/  BRA `(.L_x_24) ;  /* 0x0000000000087947 */ /* 0x000fec0003800000 */
.L_x_25:
[----:B------:R-:W-:Y:S01]  /*0a60*/  LOP3.LUT R13, R7, 0x80000, RZ, 0xfc, !PT ;  /* 0x00080000070d7812 */ /* 0x000fe200078efcff */
[----:B------:R-:W-:-:S07]  /*0a70*/  IMAD.MOV.U32 R12, RZ, RZ, R6 ;  /* 0x000000ffff0c7224 */ /* 0x000fce00078e0006 */
.L_x_24:
[----:B------:R-:W-:Y:S05]  /*0a80*/  BSYNC.RECONVERGENT B1 ;  /* 0x0000000000017941 */ /* 0x000fea0003800200 */
.L_x_22:
[----:B------:R-:W-:Y:S02]  /*0a90*/  IMAD.MOV.U32 R11, RZ, RZ, 0x0 ;  /* 0x00000000ff0b7424 */ /* 0x000fe400078e00ff */
[----:B------:R-:W-:Y:S02]  /*0aa0*/  IMAD.MOV.U32 R2, RZ, RZ, R12 ;  /* 0x000000ffff027224 */ /* 0x000fe400078e000c */
[----:B------:R-:W-:Y:S01]  /*0ab0*/  IMAD.MOV.U32 R3, RZ, RZ, R13 ;  /* 0x000000ffff037224 */ /* 0x000fe200078e000d */
[----:B------:R-:W-:Y:S06]  /*0ac0*/  RET.REL.NODEC R10 `(_Z23pressureIterationKernelPdS_S_iidd) ;  /* 0xfffffff40a4c7950 */ /* 0x000fec0003c3ffff */
.L_x_27:
        /* <DEDUP_REMOVED lines=11> */
.L_x_47:


//--------------------- .text._Z14computeBKernelPdS_S_iidddd --------------------------
	.section	.text._Z14computeBKernelPdS_S_iidddd,"ax",@progbits
	.align	128
        .global         _Z14computeBKernelPdS_S_iidddd
        .type           _Z14computeBKernelPdS_S_iidddd,@function
        .size           _Z14computeBKernelPdS_S_iidddd,(.L_x_48 - _Z14computeBKernelPdS_S_iidddd)
        .other          _Z14computeBKernelPdS_S_iidddd,@"STO_CUDA_ENTRY STV_DEFAULT"
_Z14computeBKernelPdS_S_iidddd:
.text._Z14computeBKernelPdS_S_iidddd:
[----:B------:R-:W-:Y:S01]  /*0000*/  LDC R1, c[0x0][0x37c] ;  /* 0x0000df00ff017b82 */ /* 0x000fe20000000800 */
[----:B------:R-:W0:Y:S07]  /*0010*/  S2R R3, SR_TID.X ;  /* 0x0000000000037919 */ /* 0x000e2e0000002100 */
[----:B------:R-:W0:Y:S01]  /*0020*/  S2UR UR5, SR_CTAID.X ;  /* 0x00000000000579c3 */ /* 0x000e220000002500 */
[----:B------:R-:W1:Y:S01]  /*0030*/  LDCU.64 UR8, c[0x0][0x398] ;  /* 0x00007300ff0877ac */ /* 0x000e620008000a00 */
[----:B------:R-:W-:Y:S01]  /*0040*/  BSSY.RECONVERGENT B0, `(.L_x_28) ;  /* 0x00000be000007945 */ /* 0x000fe20003800200 */
[----:B------:R-:W2:Y:S05]  /*0050*/  S2R R0, SR_TID.Y ;  /* 0x0000000000007919 */ /* 0x000eaa0000002200 */
[----:B------:R-:W0:Y:S08]  /*0060*/  LDC R36, c[0x0][0x360] ;  /* 0x0000d800ff247b82 */ /* 0x000e300000000800 */
[----:B------:R-:W2:Y:S01]  /*0070*/  S2UR UR6, SR_CTAID.Y ;  /* 0x00000000000679c3 */ /* 0x000ea20000002600 */
[----:B-1----:R-:W-:-:S07]  /*0080*/  UIADD3 UR4, UPT, UPT, UR8, -0x1, URZ ;  /* 0xffffffff08047890 */ /* 0x002fce000fffe0ff */
[----:B------:R-:W2:Y:S01]  /*0090*/  LDC R5, c[0x0][0x364] ;  /* 0x0000d900ff057b82 */ /* 0x000ea20000000800 */
[----:B0-----:R-:W-:-:S05]  /*00a0*/  IMAD R36, R36, UR5, R3 ;  /* 0x0000000524247c24 */ /* 0x001fca000f8e0203 */
[----:B------:R-:W-:Y:S01]  /*00b0*/  ISETP.GE.AND P0, PT, R36, UR4, PT ;  /* 0x0000000424007c0c */ /* 0x000fe2000bf06270 */
[----:B------:R-:W-:-:S03]  /*00c0*/  UIADD3 UR4, UPT, UPT, UR9, -0x1, URZ ;  /* 0xffffffff09047890 */ /* 0x000fc6000fffe0ff */
[----:B------:R-:W-:Y:S01]  /*00d0*/  ISETP.LT.OR P0, PT, R36, 0x1, P0 ;  /* 0x000000012400780c */ /* 0x000fe20000701670 */
[----:B--2---:R-:W-:-:S05]  /*00e0*/  IMAD R5, R5, UR6, R0 ;  /* 0x0000000605057c24 */ /* 0x004fca000f8e0200 */
[----:B------:R-:W-:-:S04]  /*00f0*/  ISETP.EQ.OR P0, PT, R5, RZ, P0 ;  /* 0x000000ff0500720c */ /* 0x000fc80000702670 */
[----:B------:R-:W-:-:S13]  /*0100*/  ISETP.GE.OR P0, PT, R5, UR4, P0 ;  /* 0x0000000405007c0c */ /* 0x000fda0008706670 */
[----:B------:R-:W-:Y:S05]  /*0110*/  @P0 BRA `(.L_x_29) ;  /* 0x0000000800c00947 */ /* 0x000fea0003800000 */
[----:B------:R-:W0:Y:S01]  /*0120*/  LDC.64 R12, c[0x0][0x358] ;  /* 0x0000d600ff0c7b82 */ /* 0x000e220000000a00 */
[----:B------:R-:W-:-:S07]  /*0130*/  IMAD R0, R5, UR8, R36 ;  /* 0x0000000805007c24 */ /* 0x000fce000f8e0224 */
[----:B------:R-:W1:Y:S08]  /*0140*/  LDC.64 R6, c[0x0][0x380] ;  /* 0x0000e000ff067b82 */ /* 0x000e700000000a00 */
[----:B------:R-:W2:Y:S01]  /*0150*/  LDC.64 R14, c[0x0][0x3a0] ;  /* 0x0000e800ff0e7b82 */ /* 0x000ea20000000a00 */
[----:B0-----:R-:W-:Y:S02]  /*0160*/  R2UR UR4, R12 ;  /* 0x000000000c0472ca */ /* 0x001fe400000e0000 */
[----:B------:R-:W-:-:S02]  /*0170*/  R2UR UR5, R13 ;  /* 0x000000000d0572ca */ /* 0x000fc400000e0000 */
[----:B------:R-:W-:Y:S02]  /*0180*/  R2UR UR6, R12 ;  /* 0x000000000c0672ca */ /* 0x000fe400000e0000 */
[----:B------:R-:W-:Y:S01]  /*0190*/  R2UR UR7, R13 ;  /* 0x000000000d0772ca */ /* 0x000fe200000e0000 */
[----:B-1----:R-:W-:-:S08]  /*01a0*/  IMAD.WIDE R6, R0, 0x8, R6 ;  /* 0x0000000800067825 */ /* 0x002fd000078e0206 */
[----:B------:R-:W3:Y:S04]  /*01b0*/  LDG.E.64 R2, desc[UR4][R6.64+0x8] ;  /* 0x0000080406027981 */ /* 0x000ee8000c1e1b00 */
[----:B------:R-:W3:Y:S01]  /*01c0*/  LDG.E.64 R8, desc[UR6][R6.64+-0x8] ;  /* 0xfffff80606087981 */ /* 0x000ee2000c1e1b00 */
[----:B--2---:R-:W-:Y:S01]  /*01d0*/  DADD R14, R14, R14 ;  /* 0x000000000e0e7229 */ /* 0x004fe2000000000e */
[----:B------:R-:W-:Y:S01]  /*01e0*/  IMAD.MOV.U32 R10, RZ, RZ, 0x1 ;  /* 0x00000001ff0a7424 */ /* 0x000fe200078e00ff */
[----:B------:R-:W-:Y:S04]  /*01f0*/  BSSY.RECONVERGENT B1, `(.L_x_30) ;  /* 0x0000015000017945 */ /* 0x000fe80003800200 */
[----:B------:R-:W0:Y:S02]  /*0200*/  MUFU.RCP64H R11, R15 ;  /* 0x0000000f000b7308 */ /* 0x000e240000001800 */
[----:B0-----:R-:W-:-:S08]  /*0210*/  DFMA R16, -R14, R10, 1 ;  /* 0x3ff000000e10742b */ /* 0x001fd0000000010a */
[----:B------:R-:W-:-:S08]  /*0220*/  DFMA R16, R16, R16, R16 ;  /* 0x000000101010722b */ /* 0x000fd00000000010 */
[----:B------:R-:W-:-:S08]  /*0230*/  DFMA R16, R10, R16, R10 ;  /* 0x000000100a10722b */ /* 0x000fd0000000000a */
[----:B------:R-:W-:-:S08]  /*0240*/  DFMA R10, -R14, R16, 1 ;  /* 0x3ff000000e0a742b */ /* 0x000fd00000000110 */
[----:B------:R-:W-:Y:S02]  /*0250*/  DFMA R10, R16, R10, R16 ;  /* 0x0000000a100a722b */ /* 0x000fe40000000010 */
[----:B---3--:R-:W-:-:S08]  /*0260*/  DADD R24, R2, -R8 ;  /* 0x0000000002187229 */ /* 0x008fd00000000808 */
[----:B------:R-:W-:Y:S02]  /*0270*/  DMUL R2, R24, R10 ;  /* 0x0000000a18027228 */ /* 0x000fe40000000000 */
[----:B------:R-:W-:-:S06]  /*0280*/  FSETP.GEU.AND P1, PT, |R25|, 6.5827683646048100446e-37, PT ;  /* 0x036000001900780b */ /* 0x000fcc0003f2e200 */
[----:B------:R-:W-:-:S08]  /*0290*/  DFMA R8, -R14, R2, R24 ;  /* 0x000000020e08722b */ /* 0x000fd00000000118 */
[----:B------:R-:W-:-:S10]  /*02a0*/  DFMA R2, R10, R8, R2 ;  /* 0x000000080a02722b */ /* 0x000fd40000000002 */
[----:B------:R-:W-:-:S05]  /*02b0*/  FFMA R4, RZ, R15, R3 ;  /* 0x0000000fff047223 */ /* 0x000fca0000000003 */
[----:B------:R-:W-:-:S13]  /*02c0*/  FSETP.GT.AND P0, PT, |R4|, 1.469367938527859385e-39, PT ;  /* 0x001000000400780b */ /* 0x000fda0003f04200 */
[----:B------:R-:W-:Y:S05]  /*02d0*/  @P0 BRA P1, `(.L_x_31) ;  /* 0x0000000000180947 */ /* 0x000fea0000800000 */
[----:B------:R-:W-:Y:S01]  /*02e0*/  IMAD.MOV.U32 R22, RZ, RZ, R14 ;  /* 0x000000ffff167224 */ /* 0x000fe200078e000e */
[----:B------:R-:W-:Y:S01]  /*02f0*/  MOV R8, 0x320 ;  /* 0x0000032000087802 */ /* 0x000fe20000000f00 */
[----:B------:R-:W-:-:S07]  /*0300*/  IMAD.MOV.U32 R23, RZ, RZ, R15 ;  /* 0x000000ffff177224 */ /* 0x000fce00078e000f */
[----:B------:R-:W-:Y:S05]  /*0310*/  CALL.REL.NOINC `($__internal_2_$__cuda_sm20_div_rn_f64_full) ;  /* 0x00000008004c7944 */ /* 0x000fea0003c00000 */
[----:B------:R-:W-:Y:S02]  /*0320*/  IMAD.MOV.U32 R2, RZ, RZ, R28 ;  /* 0x000000ffff027224 */ /* 0x000fe400078e001c */
[----:B------:R-:W-:-:S07]  /*0330*/  IMAD.MOV.U32 R3, RZ, RZ, R29 ;  /* 0x000000ffff037224 */ /* 0x000fce00078e001d */
.L_x_31:
[----:B------:R-:W-:Y:S05]  /*0340*/  BSYNC.RECONVERGENT B1 ;  /* 0x0000000000017941 */ /* 0x000fea0003800200 */
.L_x_30:
[----:B------:R-:W0:Y:S01]  /*0350*/  LDC R8, c[0x0][0x398] ;  /* 0x0000e600ff087b82 */ /* 0x000e220000000800 */
[C---:B------:R-:W-:Y:S02]  /*0360*/  R2UR UR4, R12.reuse ;  /* 0x000000000c0472ca */ /* 0x040fe400000e0000 */
[C---:B------:R-:W-:Y:S02]  /*0370*/  R2UR UR5, R13.reuse ;  /* 0x000000000d0572ca */ /* 0x040fe400000e0000 */
[----:B------:R-:W-:Y:S02]  /*0380*/  R2UR UR6, R12 ;  /* 0x000000000c0672ca */ /* 0x000fe400000e0000 */
[----:B------:R-:W-:Y:S01]  /*0390*/  R2UR UR7, R13 ;  /* 0x000000000d0772ca */ /* 0x000fe200000e0000 */
[----:B------:R-:W1:Y:S08]  /*03a0*/  LDC.64 R16, c[0x0][0x388] ;  /* 0x0000e200ff107b82 */ /* 0x000e700000000a00 */
[----:B------:R-:W2:Y:S01]  /*03b0*/  LDC.64 R18, c[0x0][0x3a8] ;  /* 0x0000ea00ff127b82 */ /* 0x000ea20000000a00 */
[----:B0-----:R-:W-:-:S02]  /*03c0*/  IMAD R5, R5, R8, R8 ;  /* 0x0000000805057224 */ /* 0x001fc400078e0208 */
[----:B------:R-:W-:-:S04]  /*03d0*/  IMAD.MOV R4, RZ, RZ, -R8 ;  /* 0x000000ffff047224 */ /* 0x000fc800078e0a08 */
[----:B------:R-:W-:Y:S02]  /*03e0*/  IMAD R9, R4, 0x2, R5 ;  /* 0x0000000204097824 */ /* 0x000fe400078e0205 */
[----:B------:R-:W-:Y:S02]  /*03f0*/  IMAD.IADD R5, R0, 0x1, R8 ;  /* 0x0000000100057824 */ /* 0x000fe400078e0208 */
[----:B------:R-:W-:Y:S02]  /*0400*/  IMAD.IADD R36, R36, 0x1, R9 ;  /* 0x0000000124247824 */ /* 0x000fe400078e0209 */
[----:B-1----:R-:W-:-:S04]  /*0410*/  IMAD.WIDE R4, R5, 0x8, R16 ;  /* 0x0000000805047825 */ /* 0x002fc800078e0210 */
[----:B------:R-:W-:Y:S02]  /*0420*/  IMAD.WIDE R16, R36, 0x8, R16 ;  /* 0x0000000824107825 */ /* 0x000fe400078e0210 */
        /* <DEDUP_REMOVED lines=25> */
.L_x_33:
[----:B------:R-:W-:Y:S05]  /*05c0*/  BSYNC.RECONVERGENT B1 ;  /* 0x0000000000017941 */ /* 0x000fea0003800200 */
.L_x_32:
[----:B------:R-:W0:Y:S01]  /*05d0*/  LDC R11, c[0x0][0x398] ;  /* 0x0000e600ff0b7b82 */ /* 0x000e220000000800 */
[C---:B------:R-:W-:Y:S02]  /*05e0*/  R2UR UR4, R12.reuse ;  /* 0x000000000c0472ca */ /* 0x040fe400000e0000 */
[C---:B------:R-:W-:Y:S02]  /*05f0*/  R2UR UR5, R13.reuse ;  /* 0x000000000d0572ca */ /* 0x040fe400000e0000 */
[----:B------:R-:W-:Y:S02]  /*0600*/  R2UR UR6, R12 ;  /* 0x000000000c0672ca */ /* 0x000fe400000e0000 */
[----:B------:R-:W-:Y:S01]  /*0610*/  R2UR UR7, R13 ;  /* 0x000000000d0772ca */ /* 0x000fe200000e0000 */
[----:B------:R-:W1:Y:S01]  /*0620*/  LDC.64 R8, c[0x0][0x380] ;  /* 0x0000e000ff087b82 */ /* 0x000e620000000a00 */
[----:B0-----:R-:W-:-:S07]  /*0630*/  IMAD.WIDE R6, R11, 0x8, R6 ;  /* 0x000000080b067825 */ /* 0x001fce00078e0206 */
[----:B------:R-:W2:Y:S01]  /*0640*/  LDG.E.64 R6, desc[UR4][R6.64] ;  /* 0x0000000406067981 */ /* 0x000ea2000c1e1b00 */
[----:B-1----:R-:W-:-:S06]  /*0650*/  IMAD.WIDE R36, R36, 0x8, R8 ;  /* 0x0000000824247825 */ /* 0x002fcc00078e0208 */
[----:B------:R-:W2:Y:S01]  /*0660*/  LDG.E.64 R36, desc[UR6][R36.64] ;  /* 0x0000000624247981 */ /* 0x000ea2000c1e1b00 */
[----:B------:R-:W0:Y:S01]  /*0670*/  MUFU.RCP64H R9, R19 ;  /* 0x0000001300097308 */ /* 0x000e220000001800 */
[----:B------:R-:W-:-:S06]  /*0680*/  IMAD.MOV.U32 R8, RZ, RZ, 0x1 ;  /* 0x00000001ff087424 */ /* 0x000fcc00078e00ff */
[----:B0-----:R-:W-:-:S08]  /*0690*/  DFMA R10, -R18, R8, 1 ;  /* 0x3ff00000120a742b */ /* 0x001fd00000000108 */
[----:B------:R-:W-:-:S08]  /*06a0*/  DFMA R10, R10, R10, R10 ;  /* 0x0000000a0a0a722b */ /* 0x000fd0000000000a */
[----:B------:R-:W-:-:S08]  /*06b0*/  DFMA R10, R8, R10, R8 ;  /* 0x0000000a080a722b */ /* 0x000fd00000000008 */
[----:B------:R-:W-:-:S08]  /*06c0*/  DFMA R8, -R18, R10, 1 ;  /* 0x3ff000001208742b */ /* 0x000fd0000000010a */
[----:B------:R-:W-:Y:S01]  /*06d0*/  DFMA R10, R10, R8, R10 ;  /* 0x000000080a0a722b */ /* 0x000fe2000000000a */
[----:B------:R-:W-:Y:S01]  /*06e0*/  BSSY.RECONVERGENT B1, `(.L_x_34) ;  /* 0x000000f000017945 */ /* 0x000fe20003800200 */
[----:B--2---:R-:W-:-:S08]  /*06f0*/  DADD R24, R6, -R36 ;  /* 0x0000000006187229 */ /* 0x004fd00000000824 */
[----:B------:R-:W-:-:S08]  /*0700*/  DMUL R8, R10, R24 ;  /* 0x000000180a087228 */ /* 0x000fd00000000000 */
[----:B------:R-:W-:-:S08]  /*0710*/  DFMA R6, -R18, R8, R24 ;  /* 0x000000081206722b */ /* 0x000fd00000000118 */
[----:B------:R-:W-:Y:S01]  /*0720*/  DFMA R6, R10, R6, R8 ;  /* 0x000000060a06722b */ /* 0x000fe20000000008 */
[----:B------:R-:W-:-:S09]  /*0730*/  FSETP.GEU.AND P1, PT, |R25|, 6.5827683646048100446e-37, PT ;  /* 0x036000001900780b */ /* 0x000fd20003f2e200 */
        /* <DEDUP_REMOVED lines=9> */
.L_x_35:
[----:B------:R-:W-:Y:S05]  /*07d0*/  BSYNC.RECONVERGENT B1 ;  /* 0x0000000000017941 */ /* 0x000fea0003800200 */
.L_x_34:
[----:B------:R-:W0:Y:S01]  /*07e0*/  LDC R9, c[0x0][0x398] ;  /* 0x0000e600ff097b82 */ /* 0x000e220000000800 */
[C---:B------:R-:W-:Y:S02]  /*07f0*/  R2UR UR4, R12.reuse ;  /* 0x000000000c0472ca */ /* 0x040fe400000e0000 */
[C---:B------:R-:W-:Y:S02]  /*0800*/  R2UR UR5, R13.reuse ;  /* 0x000000000d0572ca */ /* 0x040fe400000e0000 */
[----:B------:R-:W-:Y:S02]  /*0810*/  R2UR UR6, R12 ;  /* 0x000000000c0672ca */ /* 0x000fe400000e0000 */
[----:B------:R-:W-:Y:S01]  /*0820*/  R2UR UR7, R13 ;  /* 0x000000000d0772ca */ /* 0x000fe200000e0000 */
[----:B0-----:R-:W-:-:S08]  /*0830*/  IMAD.WIDE R16, R9, 0x8, R16 ;  /* 0x0000000809107825 */ /* 0x001fd000078e0210 */
[----:B------:R-:W2:Y:S04]  /*0840*/  LDG.E.64 R8, desc[UR4][R16.64+0x8] ;  /* 0x0000080410087981 */ /* 0x000ea8000c1e1b00 */
[----:B------:R-:W2:Y:S01]  /*0850*/  LDG.E.64 R10, desc[UR6][R16.64+-0x8] ;  /* 0xfffff806100a7981 */ /* 0x000ea2000c1e1b00 */
[----:B------:R-:W0:Y:S01]  /*0860*/  MUFU.RCP64H R19, R15 ;  /* 0x0000000f00137308 */ /* 0x000e220000001800 */
[----:B------:R-:W-:Y:S01]  /*0870*/  IMAD.MOV.U32 R18, RZ, RZ, 0x1 ;  /* 0x00000001ff127424 */ /* 0x000fe200078e00ff */
[----:B------:R-:W-:Y:S05]  /*0880*/  BSSY.RECONVERGENT B1, `(.L_x_36) ;  /* 0x0000014000017945 */ /* 0x000fea0003800200 */
[----:B0-----:R-:W-:-:S08]  /*0890*/  DFMA R20, -R14, R18, 1 ;  /* 0x3ff000000e14742b */ /* 0x001fd00000000112 */
[----:B------:R-:W-:-:S08]  /*08a0*/  DFMA R20, R20, R20, R20 ;  /* 0x000000141414722b */ /* 0x000fd00000000014 */
[----:B------:R-:W-:-:S08]  /*08b0*/  DFMA R20, R18, R20, R18 ;  /* 0x000000141214722b */ /* 0x000fd00000000012 */
[----:B------:R-:W-:-:S08]  /*08c0*/  DFMA R18, -R14, R20, 1 ;  /* 0x3ff000000e12742b */ /* 0x000fd00000000114 */
[----:B------:R-:W-:Y:S02]  /*08d0*/  DFMA R18, R20, R18, R20 ;  /* 0x000000121412722b */ /* 0x000fe40000000014 */
[----:B--2---:R-:W-:-:S08]  /*08e0*/  DADD R24, R8, -R10 ;  /* 0x0000000008187229 */ /* 0x004fd0000000080a */
        /* <DEDUP_REMOVED lines=13> */
.L_x_37:
[----:B------:R-:W-:Y:S05]  /*09c0*/  BSYNC.RECONVERGENT B1 ;  /* 0x0000000000017941 */ /* 0x000fea0003800200 */
.L_x_36:
[----:B------:R-:W0:Y:S01]  /*09d0*/  LDCU UR4, c[0x0][0x3b4] ;  /* 0x00007680ff0477ac */ /* 0x000e220008000800 */
[----:B------:R-:W1:Y:S01]  /*09e0*/  LDC.64 R14, c[0x0][0x3b0] ;  /* 0x0000ec00ff0e7b82 */ /* 0x000e620000000a00 */
[----:B------:R-:W-:Y:S01]  /*09f0*/  IMAD.MOV.U32 R8, RZ, RZ, 0x1 ;  /* 0x00000001ff087424 */ /* 0x000fe200078e00ff */
[----:B------:R-:W-:Y:S01]  /*0a00*/  DADD R24, R4, R2 ;  /* 0x0000000004187229 */ /* 0x000fe20000000002 */
[----:B------:R-:W-:Y:S09]  /*0a10*/  BSSY.RECONVERGENT B1, `(.L_x_38) ;  /* 0x0000015000017945 */ /* 0x000ff20003800200 */
[----:B------:R-:W-:Y:S01]  /*0a20*/  FSETP.GEU.AND P1, PT, |R25|, 6.5827683646048100446e-37, PT ;  /* 0x036000001900780b */ /* 0x000fe20003f2e200 */
[----:B0-----:R-:W1:Y:S02]  /*0a30*/  MUFU.RCP64H R9, UR4 ;  /* 0x0000000400097d08 */ /* 0x001e640008001800 */
        /* <DEDUP_REMOVED lines=9> */
[----:B------:R-:W-:-:S13]  /*0ad0*/  FSETP.GT.AND P0, PT, |R10|, 1.469367938527859385e-39, PT ;  /* 0x001000000a00780b */ /* 0x000fda0003f04200 */
[----:B------:R-:W-:Y:S05]  /*0ae0*/  @P0 BRA P1, `(.L_x_39) ;  /* 0x00000000001c0947 */ /* 0x000fea0000800000 */
[----:B------:R-:W0:Y:S01]  /*0af0*/  LDCU.64 UR4, c[0x0][0x3b0] ;  /* 0x00007600ff0477ac */ /* 0x000e220008000a00 */
[----:B------:R-:W-:Y:S01]  /*0b00*/  MOV R8, 0xb40 ;  /* 0x00000b4000087802 */ /* 0x000fe20000000f00 */
[----:B0-----:R-:W-:Y:S02]  /*0b10*/  IMAD.U32 R22, RZ, RZ, UR4 ;  /* 0x00000004ff167e24 */ /* 0x001fe4000f8e00ff */
[----:B------:R-:W-:-:S07]  /*0b20*/  IMAD.U32 R23, RZ, RZ, UR5 ;  /* 0x00000005ff177e24 */ /* 0x000fce000f8e00ff */
[----:B------:R-:W-:Y:S05]  /*0b30*/  CALL.REL.NOINC `($__internal_2_$__cuda_sm20_div_rn_f64_full) ;  /* 0x0000000000447944 */ /* 0x000fea0003c00000 */
[----:B------:R-:W-:Y:S02]  /*0b40*/  IMAD.MOV.U32 R8, RZ, RZ, R28 ;  /* 0x000000ffff087224 */ /* 0x000fe400078e001c */
[----:B------:R-:W-:-:S07]  /*0b50*/  IMAD.MOV.U32 R9, RZ, RZ, R29 ;  /* 0x000000ffff097224 */ /* 0x000fce00078e001d */
.L_x_39:
[----:B------:R-:W-:Y:S05]  /*0b60*/  BSYNC.RECONVERGENT B1 ;  /* 0x0000000000017941 */ /* 0x000fea0003800200 */
.L_x_38:
[----:B------:R-:W-:Y:S01]  /*0b70*/  DFMA R2, -R2, R2, R8 ;  /* 0x000000020202722b */ /* 0x000fe20000000108 */
[----:B------:R-:W0:Y:S01]  /*0b80*/  LDCU.64 UR4, c[0x0][0x3b8] ;  /* 0x00007700ff0477ac */ /* 0x000e220008000a00 */
[----:B------:R-:W-:Y:S01]  /*0b90*/  DADD R6, R6, R6 ;  /* 0x0000000006067229 */ /* 0x000fe20000000006 */
[----:B------:R-:W1:Y:S01]  /*0ba0*/  LDC.64 R8, c[0x0][0x390] ;  /* 0x0000e400ff087b82 */ /* 0x000e620000000a00 */
[----:B------:R-:W-:Y:S02]  /*0bb0*/  R2UR UR6, R12 ;  /* 0x000000000c0672ca */ /* 0x000fe400000e0000 */
[----:B------:R-:W-:-:S04]  /*0bc0*/  R2UR UR7, R13 ;  /* 0x000000000d0772ca */ /* 0x000fc800000e0000 */
[----:B------:R-:W-:-:S08]  /*0bd0*/  DFMA R2, -R6, R16, R2 ;  /* 0x000000100602722b */ /* 0x000fd00000000102 */
[----:B------:R-:W-:-:S08]  /*0be0*/  DFMA R2, -R4, R4, R2 ;  /* 0x000000040402722b */ /* 0x000fd00000000102 */
[----:B0-----:R-:W-:Y:S01]  /*0bf0*/  DMUL R2, R2, UR4 ;  /* 0x0000000402027c28 */ /* 0x001fe20008000000 */
[----:B-1----:R-:W-:-:S06]  /*0c00*/  IMAD.WIDE R4, R0, 0x8, R8 ;  /* 0x0000000800047825 */ /* 0x002fcc00078e0208 */
[----:B------:R0:W-:Y:S04]  /*0c10*/  STG.E.64 desc[UR6][R4.64], R2 ;  /* 0x0000000204007986 */ /* 0x0001e8000c101b06 */
.L_x_29:
[----:B------:R-:W-:Y:S05]  /*0c20*/  BSYNC.RECONVERGENT B0 ;  /* 0x0000000000007941 */ /* 0x000fea0003800200 */
.L_x_28:
[----:B------:R-:W-:Y:S06]  /*0c30*/  BAR.SYNC.DEFER_BLOCKING 0x0 ;  /* 0x0000000000007b1d */ /* 0x000fec0000010000 */
[----:B------:R-:W-:Y:S05]  /*0c40*/  EXIT ;  /* 0x000000000000794d */ /* 0x000fea0003800000 */
        .weak           $__internal_2_$__cuda_sm20_div_rn_f64_full
        .type           $__internal_2_$__cuda_sm20_div_rn_f64_full,@function
        .size           $__internal_2_$__cuda_sm20_div_rn_f64_full,(.L_x_48 - $__internal_2_$__cuda_sm20_div_rn_f64_full)
$__internal_2_$__cuda_sm20_div_rn_f64_full:
        /* <DEDUP_REMOVED lines=15> */
[----:B------:R-:W-:Y:S01]  /*0d40*/  IMAD.MOV.U32 R10, RZ, RZ, 0x1ca00000 ;  /* 0x1ca00000ff0a7424 */ /* 0x000fe200078e00ff */
[----:B------:R-:W-:-:S04]  /*0d50*/  @!P0 LOP3.LUT R34, R21, 0x7ff00000, RZ, 0xc0, !PT ;  /* 0x7ff0000015228812 */ /* 0x000fc800078ec0ff */
[----:B------:R-:W-:Y:S01]  /*0d60*/  @!P2 SEL R11, R10, 0x63400000, !P3 ;  /* 0x634000000a0ba807 */ /* 0x000fe20005800000 */
[----:B------:R-:W-:-:S03]  /*0d70*/  VIADD R35, R34, 0xffffffff ;  /* 0xffffffff22237836 */ /* 0x000fc60000000000 */
[----:B------:R-:W-:-:S04]  /*0d80*/  @!P2 LOP3.LUT R11, R11, 0x80000000, R25, 0xf8, !PT ;  /* 0x800000000b0ba812 */ /* 0x000fc800078ef819 */
[----:B------:R-:W-:Y:S01]  /*0d90*/  @!P2 LOP3.LUT R33, R11, 0x100000, RZ, 0xfc, !PT ;  /* 0x001000000b21a812 */ /* 0x000fe200078efcff */
[----:B0-----:R-:W-:Y:S01]  /*0da0*/  DFMA R30, R26, -R20, 1 ;  /* 0x3ff000001a1e742b */ /* 0x001fe20000000814 */
[----:B------:R-:W-:-:S07]  /*0db0*/  IMAD.MOV.U32 R11, RZ, RZ, R9 ;  /* 0x000000ffff0b7224 */ /* 0x000fce00078e0009 */
[----:B------:R-:W-:-:S08]  /*0dc0*/  DFMA R30, R30, R30, R30 ;  /* 0x0000001e1e1e722b */ /* 0x000fd0000000001e */
[----:B------:R-:W-:Y:S01]  /*0dd0*/  DFMA R30, R26, R30, R26 ;  /* 0x0000001e1a1e722b */ /* 0x000fe2000000001a */
[----:B------:R-:W-:Y:S01]  /*0de0*/  SEL R27, R10, 0x63400000, !P1 ;  /* 0x634000000a1b7807 */ /* 0x000fe20004800000 */
[----:B------:R-:W-:-:S03]  /*0df0*/  IMAD.MOV.U32 R26, RZ, RZ, R24 ;  /* 0x000000ffff1a7224 */ /* 0x000fc600078e0018 */
[----:B------:R-:W-:-:S03]  /*0e00*/  LOP3.LUT R27, R27, 0x800fffff, R25, 0xf8, !PT ;  /* 0x800fffff1b1b7812 */ /* 0x000fc600078ef819 */
[----:B------:R-:W-:-:S03]  /*0e10*/  DFMA R28, R30, -R20, 1 ;  /* 0x3ff000001e1c742b */ /* 0x000fc60000000814 */
[----:B------:R-:W-:-:S05]  /*0e20*/  @!P2 DFMA R26, R26, 2, -R32 ;  /* 0x400000001a1aa82b */ /* 0x000fca0000000820 */
[----:B------:R-:W-:-:S05]  /*0e30*/  DFMA R28, R30, R28, R30 ;  /* 0x0000001c1e1c722b */ /* 0x000fca000000001e */
[----:B------:R-:W-:-:S03]  /*0e40*/  @!P2 LOP3.LUT R11, R27, 0x7ff00000, RZ, 0xc0, !PT ;  /* 0x7ff000001b0ba812 */ /* 0x000fc600078ec0ff */
[----:B------:R-:W-:Y:S02]  /*0e50*/  DMUL R30, R28, R26 ;  /* 0x0000001a1c1e7228 */ /* 0x000fe40000000000 */
[----:B------:R-:W-:-:S05]  /*0e60*/  VIADD R32, R11, 0xffffffff ;  /* 0xffffffff0b207836 */ /* 0x000fca0000000000 */
[----:B------:R-:W-:Y:S01]  /*0e70*/  ISETP.GT.U32.AND P0, PT, R32, 0x7feffffe, PT ;  /* 0x7feffffe2000780c */ /* 0x000fe20003f04070 */
[----:B------:R-:W-:-:S03]  /*0e80*/  DFMA R32, R30, -R20, R26 ;  /* 0x800000141e20722b */ /* 0x000fc6000000001a */
[----:B------:R-:W-:-:S05]  /*0e90*/  ISETP.GT.U32.OR P0, PT, R35, 0x7feffffe, P0 ;  /* 0x7feffffe2300780c */ /* 0x000fca0000704470 */
[----:B------:R-:W-:-:S08]  /*0ea0*/  DFMA R32, R28, R32, R30 ;  /* 0x000000201c20722b */ /* 0x000fd0000000001e */
        /* <DEDUP_REMOVED lines=12> */
[----:B------:R-:W-:-:S06]  /*0f70*/  DFMA R20, R32, -R20, R26 ;  /* 0x800000142014722b */ /* 0x000fcc000000001a */
[----:B------:R-:W-:-:S04]  /*0f80*/  IMAD.MOV.U32 R20, RZ, RZ, RZ ;  /* 0x000000ffff147224 */ /* 0x000fc800078e00ff */
        /* <DEDUP_REMOVED lines=14> */
.L_x_41:
        /* <DEDUP_REMOVED lines=16> */
.L_x_44:
[----:B------:R-:W-:Y:S01]  /*1170*/  LOP3.LUT R29, R23, 0x80000, RZ, 0xfc, !PT ;  /* 0x00080000171d7812 */ /* 0x000fe200078efcff */
[----:B------:R-:W-:Y:S01]  /*1180*/  IMAD.MOV.U32 R28, RZ, RZ, R22 ;  /* 0x000000ffff1c7224 */ /* 0x000fe200078e0016 */
[----:B------:R-:W-:Y:S06]  /*1190*/  BRA `(.L_x_42) ;  /* 0x0000000000087947 */ /* 0x000fec0003800000 */
.L_x_43:
[----:B------:R-:W-:Y:S01]  /*11a0*/  LOP3.LUT R29, R25, 0x80000, RZ, 0xfc, !PT ;  /* 0x00080000191d7812 */ /* 0x000fe200078efcff */
[----:B------:R-:W-:-:S07]  /*11b0*/  IMAD.MOV.U32 R28, RZ, RZ, R24 ;  /* 0x000000ffff1c7224 */ /* 0x000fce00078e0018 */
.L_x_42:
[----:B------:R-:W-:Y:S05]  /*11c0*/  BSYNC.RECONVERGENT B2 ;  /* 0x0000000000027941 */ /* 0x000fea0003800200 */
.L_x_40:
[----:B------:R-:W-:-:S04]  /*11d0*/  IMAD.MOV.U32 R9, RZ, RZ, 0x0 ;  /* 0x00000000ff097424 */ /* 0x000fc800078e00ff */
[----:B------:R-:W-:Y:S05]  /*11e0*/  RET.REL.NODEC R8 `(_Z14computeBKernelPdS_S_iidddd) ;  /* 0xffffffec08847950 */ /* 0x000fea0003c3ffff */
.L_x_45:
        /* <DEDUP_REMOVED lines=9> */
.L_x_48:


//--------------------- .nv.shared.reserved.0     --------------------------
	.section	.nv.shared.reserved.0,"aw",@nobits
	.weak		__nv_reservedSMEM_offset_0_alias
	.size		__nv_reservedSMEM_offset_0_alias, 0, 64
	.other		__nv_reservedSMEM_offset_0_alias,@"STO_CUDA_RESERVED_SHARED STV_DEFAULT"
__nv_reservedSMEM_offset_0_alias:
	.zero		0
	.zero		64


//--------------------- .nv.constant0._Z22velocityBoundaryKernelPdS_ii --------------------------
	.section	.nv.constant0._Z22velocityBoundaryKernelPdS_ii,"a",@progbits
	.sectionflags	@""
	.align	4
.nv.constant0._Z22velocityBoundaryKernelPdS_ii:
	.zero		920


//--------------------- .nv.constant0._Z14velocityKernelPdS_S_S_S_iiddddd --------------------------
	.section	.nv.constant0._Z14velocityKernelPdS_S_S_S_iiddddd,"a",@progbits
	.sectionflags	@""
	.align	4
.nv.constant0._Z14velocityKernelPdS_S_S_S_iiddddd:
	.zero		984


//--------------------- .nv.constant0._Z22pressureBoundaryKernelPdii --------------------------
	.section	.nv.constant0._Z22pressureBoundaryKernelPdii,"a",@progbits
	.sectionflags	@""
	.align	4
.nv.constant0._Z22pressureBoundaryKernelPdii:
	.zero		912


//--------------------- .nv.constant0._Z23pressureIterationKernelPdS_S_iidd --------------------------
	.section	.nv.constant0._Z23pressureIterationKernelPdS_S_iidd,"a",@progbits
	.sectionflags	@""
	.align	4
.nv.constant0._Z23pressureIterationKernelPdS_S_iidd:
	.zero		944


//--------------------- .nv.constant0._Z14computeBKernelPdS_S_iidddd --------------------------
	.section	.nv.constant0._Z14computeBKernelPdS_S_iidddd,"a",@progbits
	.sectionflags	@""
	.align	4
.nv.constant0._Z14computeBKernelPdS_S_iidddd:
	.zero		960


//--------------------- SYMBOLS --------------------------

	.type		.nv.reservedSmem.offset0,@object
	.size		.nv.reservedSmem.offset0,0x4
